	.target	sm_90a

	.elftype	@"ET_EXEC"


//--------------------- .note.nv.tkinfo           --------------------------
	.section	.note.nv.tkinfo,"",@"SHT_NOTE"
	.sectionflags	@"SHF_NOTE_NV_TKINFO"
	.tkinfo
        /*0018*/ 	.word	0x00000002
        /*0030*/ 	.string	""
        /*0030*/ 	.string	"ptxas"
        /*0030*/ 	.string	"Cuda compilation tools, release 13.0, V13.0.88"
        /*0030*/ 	.string	"Build cuda_13.0.r13.0/compiler.36424714_0"
        /*0030*/ 	.string	"-arch sm_90a -m 64 "



//--------------------- .note.nv.cuinfo           --------------------------
	.section	.note.nv.cuinfo,"",@"SHT_NOTE"
	.sectionflags	@"SHF_NOTE_NV_CUINFO"
        /*0018*/ 	.short	0x0002
        /*001a*/ 	.short	0x005a
        /*001c*/ 	.short	0x0082
	.zero		2


//--------------------- .nv.info                  --------------------------
	.section	.nv.info,"",@"SHT_CUDA_INFO"
	.align	4


	//----- nvinfo : EIATTR_REGCOUNT
	.align		4
        /*0000*/ 	.byte	0x04, 0x2f
        /*0002*/ 	.short	(.L_15 - .L_14)
	.align		4
.L_14:
        /*0004*/ 	.word	index@(_ZN7cutlass13device_kernelINS_4gemm6kernel13GemmUniversalIN4cute5tupleIJiiiiEEENS1_10collective13CollectiveMmaINS1_34MainloopSm90TmaGmmaWarpSpecializedILi7ENS5_IJNS4_1CILi1EEENSA_ILi4EEESB_EEENS1_35KernelTmaWarpSpecializedCooperativeEEENS5_IJNSA_ILi128EEESG_NSA_ILi64EEEEEENS_6half_tENS5_IJlSB_lEEESJ_NS5_IJSB_llEEENS4_8TiledMMAINS4_8MMA_AtomIJNS4_4SM904GMMA26MMA_64x128x16_F32F16F16_SSILNSP_5MajorE0ELSR_1ELNSP_7ScaleInE1ELSS_1EEEEEENS4_6LayoutINS5_IJNSA_ILi2EEESB_SB_EEENS5_IJSB_NSA_ILi0EEESY_EEEEENS5_IJNS4_10UnderscoreES11_S11_EEEEENS4_23SM90_TMA_LOAD_MULTICASTENS4_14ComposedLayoutINS4_7SwizzleILi3ELi4ELi3EEENS4_18smem_ptr_flag_bitsILi16EEENSV_INS5_IJNSA_ILi8EEESH_EEENS5_IJSH_SB_EEEEEEEvNS4_8identityENS4_13SM90_TMA_LOADENS15_IS17_S19_NSV_INS5_IJSH_S1A_EEENS5_IJSB_SH_EEEEEEEvS1F_EENS_8epilogue10collective6detail29Sm90TmaWarpSpecializedAdapterINS1N_15DefaultEpilogueISJ_SK_SK_NS1M_6thread17LinearCombinationISJ_Li1EffLNS1R_9ScaleType4KindE0ELNS_15FloatRoundStyleE2ESJ_EENS1_15EpilogueDefaultEEEEEvvEEEEvNT_6ParamsE)
        /*0008*/ 	.word	0x000000a8


	//----- nvinfo : EIATTR_FRAME_SIZE
	.align		4
.L_15:
        /*000c*/ 	.byte	0x04, 0x11
        /*000e*/ 	.short	(.L_17 - .L_16)
	.align		4
.L_16:
        /*0010*/ 	.word	index@(_ZN7cutlass13device_kernelINS_4gemm6kernel13GemmUniversalIN4cute5tupleIJiiiiEEENS1_10collective13CollectiveMmaINS1_34MainloopSm90TmaGmmaWarpSpecializedILi7ENS5_IJNS4_1CILi1EEENSA_ILi4EEESB_EEENS1_35KernelTmaWarpSpecializedCooperativeEEENS5_IJNSA_ILi128EEESG_NSA_ILi64EEEEEENS_6half_tENS5_IJlSB_lEEESJ_NS5_IJSB_llEEENS4_8TiledMMAINS4_8MMA_AtomIJNS4_4SM904GMMA26MMA_64x128x16_F32F16F16_SSILNSP_5MajorE0ELSR_1ELNSP_7ScaleInE1ELSS_1EEEEEENS4_6LayoutINS5_IJNSA_ILi2EEESB_SB_EEENS5_IJSB_NSA_ILi0EEESY_EEEEENS5_IJNS4_10UnderscoreES11_S11_EEEEENS4_23SM90_TMA_LOAD_MULTICASTENS4_14ComposedLayoutINS4_7SwizzleILi3ELi4ELi3EEENS4_18smem_ptr_flag_bitsILi16EEENSV_INS5_IJNSA_ILi8EEESH_EEENS5_IJSH_SB_EEEEEEEvNS4_8identityENS4_13SM90_TMA_LOADENS15_IS17_S19_NSV_INS5_IJSH_S1A_EEENS5_IJSB_SH_EEEEEEEvS1F_EENS_8epilogue10collective6detail29Sm90TmaWarpSpecializedAdapterINS1N_15DefaultEpilogueISJ_SK_SK_NS1M_6thread17LinearCombinationISJ_Li1EffLNS1R_9ScaleType4KindE0ELNS_15FloatRoundStyleE2ESJ_EENS1_15EpilogueDefaultEEEEEvvEEEEvNT_6ParamsE)
        /*0014*/ 	.word	0x00000000


	//----- nvinfo : EIATTR_MIN_STACK_SIZE
	.align		4
.L_17:
        /*0018*/ 	.byte	0x04, 0x12
        /*001a*/ 	.short	(.L_19 - .L_18)
	.align		4
.L_18:
        /*001c*/ 	.word	index@(_ZN7cutlass13device_kernelINS_4gemm6kernel13GemmUniversalIN4cute5tupleIJiiiiEEENS1_10collective13CollectiveMmaINS1_34MainloopSm90TmaGmmaWarpSpecializedILi7ENS5_IJNS4_1CILi1EEENSA_ILi4EEESB_EEENS1_35KernelTmaWarpSpecializedCooperativeEEENS5_IJNSA_ILi128EEESG_NSA_ILi64EEEEEENS_6half_tENS5_IJlSB_lEEESJ_NS5_IJSB_llEEENS4_8TiledMMAINS4_8MMA_AtomIJNS4_4SM904GMMA26MMA_64x128x16_F32F16F16_SSILNSP_5MajorE0ELSR_1ELNSP_7ScaleInE1ELSS_1EEEEEENS4_6LayoutINS5_IJNSA_ILi2EEESB_SB_EEENS5_IJSB_NSA_ILi0EEESY_EEEEENS5_IJNS4_10UnderscoreES11_S11_EEEEENS4_23SM90_TMA_LOAD_MULTICASTENS4_14ComposedLayoutINS4_7SwizzleILi3ELi4ELi3EEENS4_18smem_ptr_flag_bitsILi16EEENSV_INS5_IJNSA_ILi8EEESH_EEENS5_IJSH_SB_EEEEEEEvNS4_8identityENS4_13SM90_TMA_LOADENS15_IS17_S19_NSV_INS5_IJSH_S1A_EEENS5_IJSB_SH_EEEEEEEvS1F_EENS_8epilogue10collective6detail29Sm90TmaWarpSpecializedAdapterINS1N_15DefaultEpilogueISJ_SK_SK_NS1M_6thread17LinearCombinationISJ_Li1EffLNS1R_9ScaleType4KindE0ELNS_15FloatRoundStyleE2ESJ_EENS1_15EpilogueDefaultEEEEEvvEEEEvNT_6ParamsE)
        /*0020*/ 	.word	0x00000000
.L_19:


//--------------------- .nv.compat                --------------------------
	.section	.nv.compat,"",@"SHT_CUDA_COMPAT_INFO"
	.align	4
        /*0000*/ 	.byte	0x02, 0x09, 0x01, 0x00, 0x02, 0x02, 0x04, 0x00, 0x02, 0x05, 0x05, 0x00, 0x03, 0x07, 0x01, 0x01
        /*0010*/ 	.byte	0x02, 0x03, 0x01, 0x00, 0x02, 0x06, 0x01, 0x00, 0x04, 0x0b, 0x08, 0x00, 0x00, 0x00, 0x00, 0x00
        /*0020*/ 	.byte	0x00, 0x00, 0x00, 0x00


//--------------------- .nv.info._ZN7cutlass13device_kernelINS_4gemm6kernel13GemmUniversalIN4cute5tupleIJiiiiEEENS1_10collective13CollectiveMmaINS1_34MainloopSm90TmaGmmaWarpSpecializedILi7ENS5_IJNS4_1CILi1EEENSA_ILi4EEESB_EEENS1_35KernelTmaWarpSpecializedCooperativeEEENS5_IJNSA_ILi128EEESG_NSA_ILi64EEEEEENS_6half_tENS5_IJlSB_lEEESJ_NS5_IJSB_llEEENS4_8TiledMMAINS4_8MMA_AtomIJNS4_4SM904GMMA26MMA_64x128x16_F32F16F16_SSILNSP_5MajorE0ELSR_1ELNSP_7ScaleInE1ELSS_1EEEEEENS4_6LayoutINS5_IJNSA_ILi2EEESB_SB_EEENS5_IJSB_NSA_ILi0EEESY_EEEEENS5_IJNS4_10UnderscoreES11_S11_EEEEENS4_23SM90_TMA_LOAD_MULTICASTENS4_14ComposedLayoutINS4_7SwizzleILi3ELi4ELi3EEENS4_18smem_ptr_flag_bitsILi16EEENSV_INS5_IJNSA_ILi8EEESH_EEENS5_IJSH_SB_EEEEEEEvNS4_8identityENS4_13SM90_TMA_LOADENS15_IS17_S19_NSV_INS5_IJSH_S1A_EEENS5_IJSB_SH_EEEEEEEvS1F_EENS_8epilogue10collective6detail29Sm90TmaWarpSpecializedAdapterINS1N_15DefaultEpilogueISJ_SK_SK_NS1M_6thread17LinearCombinationISJ_Li1EffLNS1R_9ScaleType4KindE0ELNS_15FloatRoundStyleE2ESJ_EENS1_15EpilogueDefaultEEEEEvvEEEEvNT_6ParamsE --------------------------
	.section	.nv.info._ZN7cutlass13device_kernelINS_4gemm6kernel13GemmUniversalIN4cute5tupleIJiiiiEEENS1_10collective13CollectiveMmaINS1_34MainloopSm90TmaGmmaWarpSpecializedILi7ENS5_IJNS4_1CILi1EEENSA_ILi4EEESB_EEENS1_35KernelTmaWarpSpecializedCooperativeEEENS5_IJNSA_ILi128EEESG_NSA_ILi64EEEEEENS_6half_tENS5_IJlSB_lEEESJ_NS5_IJSB_llEEENS4_8TiledMMAINS4_8MMA_AtomIJNS4_4SM904GMMA26MMA_64x128x16_F32F16F16_SSILNSP_5MajorE0ELSR_1ELNSP_7ScaleInE1ELSS_1EEEEEENS4_6LayoutINS5_IJNSA_ILi2EEESB_SB_EEENS5_IJSB_NSA_ILi0EEESY_EEEEENS5_IJNS4_10UnderscoreES11_S11_EEEEENS4_23SM90_TMA_LOAD_MULTICASTENS4_14ComposedLayoutINS4_7SwizzleILi3ELi4ELi3EEENS4_18smem_ptr_flag_bitsILi16EEENSV_INS5_IJNSA_ILi8EEESH_EEENS5_IJSH_SB_EEEEEEEvNS4_8identityENS4_13SM90_TMA_LOADENS15_IS17_S19_NSV_INS5_IJSH_S1A_EEENS5_IJSB_SH_EEEEEEEvS1F_EENS_8epilogue10collective6detail29Sm90TmaWarpSpecializedAdapterINS1N_15DefaultEpilogueISJ_SK_SK_NS1M_6thread17LinearCombinationISJ_Li1EffLNS1R_9ScaleType4KindE0ELNS_15FloatRoundStyleE2ESJ_EENS1_15EpilogueDefaultEEEEEvvEEEEvNT_6ParamsE,"",@"SHT_CUDA_INFO"
	.sectionflags	@""
	.align	4


	//----- nvinfo : EIATTR_CUDA_API_VERSION
	.align		4
        /*0000*/ 	.byte	0x04, 0x37
        /*0002*/ 	.short	(.L_21 - .L_20)
.L_20:
        /*0004*/ 	.word	0x00000082


	//----- nvinfo : EIATTR_KPARAM_INFO
	.align		4
.L_21:
        /*0008*/ 	.byte	0x04, 0x17
        /*000a*/ 	.short	(.L_23 - .L_22)
.L_22:
        /*000c*/ 	.word	0x00000000
        /*0010*/ 	.short	0x0000
        /*0012*/ 	.short	0x0070
        /*0014*/ 	.byte	0x00, 0xf0, 0x01, 0x10


	//----- nvinfo : EIATTR_SPARSE_MMA_MASK
	.align		4
.L_23:
        /*0018*/ 	.byte	0x03, 0x50
        /*001a*/ 	.short	0x0000


	//----- nvinfo : EIATTR_MAXREG_COUNT
	.align		4
        /*001c*/ 	.byte	0x03, 0x1b
        /*001e*/ 	.short	0x00a8


	//----- nvinfo : EIATTR_NUM_BARRIERS
	.align		4
        /*0020*/ 	.byte	0x02, 0x4c
        /*0022*/ 	.byte	0x01
	.zero		1


	//----- nvinfo : EIATTR_EXTERNS
	.align		4
        /*0024*/ 	.byte	0x04, 0x0f
        /*0026*/ 	.short	(.L_25 - .L_24)


	//   ....[0]....
	.align		4
.L_24:
        /*0028*/ 	.word	index@(__assertfail)


	//----- nvinfo : EIATTR_MERCURY_ISA_VERSION
	.align		4
.L_25:
        /*002c*/ 	.byte	0x03, 0x5f
        /*002e*/ 	.short	0x0101


	//----- nvinfo : EIATTR_INT_WARP_WIDE_INSTR_OFFSETS
	.align		4
        /*0030*/ 	.byte	0x04, 0x31
        /*0032*/ 	.short	(.L_27 - .L_26)


	//   ....[0]....
.L_26:
        /*0034*/ 	.word	0x00000490


	//   ....[1]....
        /*0038*/ 	.word	0x000004b0


	//   ....[2]....
        /*003c*/ 	.word	0x00000680


	//----- nvinfo : EIATTR_COOP_GROUP_MASK_REGIDS
	.align		4
.L_27:
        /*0040*/ 	.byte	0x04, 0x29
        /*0042*/ 	.short	(.L_29 - .L_28)


	//   ....[0]....
.L_28:
        /*0044*/ 	.word	0xffffffff


	//   ....[1]....
        /*0048*/ 	.word	0xffffffff


	//   ....[2]....
        /*004c*/ 	.word	0xffffffff


	//   ....[3]....
        /*0050*/ 	.word	0xffffffff


	//   ....[4]....
        /*0054*/ 	.word	0xffffffff


	//   ....[5]....
        /*0058*/ 	.word	0xffffffff


	//----- nvinfo : EIATTR_COOP_GROUP_INSTR_OFFSETS
	.align		4
.L_29:
        /*005c*/ 	.byte	0x04, 0x28
        /*005e*/ 	.short	(.L_31 - .L_30)


	//   ....[0]....
.L_30:
        /*0060*/ 	.word	0x00000060


	//   ....[1]....
        /*0064*/ 	.word	0x00000070


	//   ....[2]....
        /*0068*/ 	.word	0x00000130


	//   ....[3]....
        /*006c*/ 	.word	0x00000330


	//   ....[4]....
        /*0070*/ 	.word	0x000007f0


	//   ....[5]....
        /*0074*/ 	.word	0x00001470


	//----- nvinfo : EIATTR_REG_RECONFIG
	.align		4
.L_31:
        /*0078*/ 	.byte	0x01, 0x54
	.zero		2


	//----- nvinfo : EIATTR_SYSCALL_OFFSETS
	.align		4
        /*007c*/ 	.byte	0x04, 0x46
        /*007e*/ 	.short	(.L_33 - .L_32)


	//   ....[0]....
.L_32:
        /*0080*/ 	.word	0x00001660


	//----- nvinfo : EIATTR_MBARRIER_INSTR_OFFSETS
	.align		4
.L_33:
        /*0084*/ 	.byte	0x04, 0x39
        /*0086*/ 	.short	(.L_35 - .L_34)


	//   ....[0]....
.L_34:
        /*0088*/ 	.word	0x00000230
        /*008c*/ 	.word	0x000000ff
        /*0090*/ 	.word	0x00000000
        /*0094*/ 	.short	0x0100
        /*0096*/ 	.byte	0x08
	.zero		1


	//   ....[1]....
        /*0098*/ 	.word	0x00000240
        /*009c*/ 	.word	0x000000ff
        /*00a0*/ 	.word	0x00000038
        /*00a4*/ 	.short	0x0100
        /*00a6*/ 	.byte	0x08
	.zero		1


	//   ....[2]....
        /*00a8*/ 	.word	0x00000250
        /*00ac*/ 	.word	0x000000ff
        /*00b0*/ 	.word	0x00000008
        /*00b4*/ 	.short	0x0100
        /*00b6*/ 	.byte	0x08
	.zero		1


	//   ....[3]....
        /*00b8*/ 	.word	0x00000260
        /*00bc*/ 	.word	0x000000ff
        /*00c0*/ 	.word	0x00000040
        /*00c4*/ 	.short	0x0100
        /*00c6*/ 	.byte	0x08
	.zero		1


	//   ....[4]....
        /*00c8*/ 	.word	0x00000270
        /*00cc*/ 	.word	0x000000ff
        /*00d0*/ 	.word	0x00000010
        /*00d4*/ 	.short	0x0100
        /*00d6*/ 	.byte	0x08
	.zero		1


	//   ....[5]....
        /*00d8*/ 	.word	0x00000280
        /*00dc*/ 	.word	0x000000ff
        /*00e0*/ 	.word	0x00000048
        /*00e4*/ 	.short	0x0100
        /*00e6*/ 	.byte	0x08
	.zero		1


	//   ....[6]....
        /*00e8*/ 	.word	0x00000290
        /*00ec*/ 	.word	0x000000ff
        /*00f0*/ 	.word	0x00000018
        /*00f4*/ 	.short	0x0100
        /*00f6*/ 	.byte	0x08
	.zero		1


	//   ....[7]....
        /*00f8*/ 	.word	0x000002a0
        /*00fc*/ 	.word	0x000000ff
        /*0100*/ 	.word	0x00000050
        /*0104*/ 	.short	0x0100
        /*0106*/ 	.byte	0x08
	.zero		1


	//   ....[8]....
        /*0108*/ 	.word	0x000002b0
        /*010c*/ 	.word	0x000000ff
        /*0110*/ 	.word	0x00000020
        /*0114*/ 	.short	0x0100
        /*0116*/ 	.byte	0x08
	.zero		1


	//   ....[9]....
        /*0118*/ 	.word	0x000002c0
        /*011c*/ 	.word	0x000000ff
        /*0120*/ 	.word	0x00000058
        /*0124*/ 	.short	0x0100
        /*0126*/ 	.byte	0x08
	.zero		1


	//   ....[10]....
        /*0128*/ 	.word	0x000002d0
        /*012c*/ 	.word	0x000000ff
        /*0130*/ 	.word	0x00000028
        /*0134*/ 	.short	0x0100
        /*0136*/ 	.byte	0x08
	.zero		1


	//   ....[11]....
        /*0138*/ 	.word	0x000002e0
        /*013c*/ 	.word	0x000000ff
        /*0140*/ 	.word	0x00000060
        /*0144*/ 	.short	0x0100
        /*0146*/ 	.byte	0x08
	.zero		1


	//   ....[12]....
        /*0148*/ 	.word	0x000002f0
        /*014c*/ 	.word	0x000000ff
        /*0150*/ 	.word	0x00000030
        /*0154*/ 	.short	0x0100
        /*0156*/ 	.byte	0x08
	.zero		1


	//   ....[13]....
        /*0158*/ 	.word	0x00000300
        /*015c*/ 	.word	0x000000ff
        /*0160*/ 	.word	0x00000068
        /*0164*/ 	.short	0x0100
        /*0166*/ 	.byte	0x08
	.zero		1


	//   ....[14]....
        /*0168*/ 	.word	0x00000720
        /*016c*/ 	.word	0x000000ff
        /*0170*/ 	.word	0x00000080
        /*0174*/ 	.short	0x0100
        /*0176*/ 	.byte	0x06
	.zero		1


	//   ....[15]....
        /*0178*/ 	.word	0x000007a0
        /*017c*/ 	.word	0x000000ff
        /*0180*/ 	.word	0x00000088
        /*0184*/ 	.short	0x0100
        /*0186*/ 	.byte	0x06
	.zero		1


	//   ....[16]....
        /*0188*/ 	.word	0x00001720
        /*018c*/ 	.word	0x00000003
        /*0190*/ 	.word	0x00000000
        /*0194*/ 	.short	0x010a
        /*0196*/ 	.byte	0x3f
	.zero		1


	//   ....[17]....
        /*0198*/ 	.word	0x00001780
        /*019c*/ 	.word	0x00000003
        /*01a0*/ 	.word	0x00000000
        /*01a4*/ 	.short	0x010a
        /*01a6*/ 	.byte	0x3f
	.zero		1


	//   ....[18]....
        /*01a8*/ 	.word	0x00001b00
        /*01ac*/ 	.word	0x00000005
        /*01b0*/ 	.word	0x00000000
        /*01b4*/ 	.short	0x010a
        /*01b6*/ 	.byte	0x3f
	.zero		1


	//   ....[19]....
        /*01b8*/ 	.word	0x00001b40
        /*01bc*/ 	.word	0x00000005
        /*01c0*/ 	.word	0x00000000
        /*01c4*/ 	.short	0x010a
        /*01c6*/ 	.byte	0x3f
	.zero		1


	//   ....[20]....
        /*01c8*/ 	.word	0x00001da0
        /*01cc*/ 	.word	0x00000004
        /*01d0*/ 	.word	0x00000000
        /*01d4*/ 	.short	0x0101
        /*01d6*/ 	.byte	0x3f
	.zero		1


	//   ....[21]....
        /*01d8*/ 	.word	0x00001fc0
        /*01dc*/ 	.word	0x00000000
        /*01e0*/ 	.word	0x00000000
        /*01e4*/ 	.short	0x0101
        /*01e6*/ 	.byte	0x3f
	.zero		1


	//   ....[22]....
        /*01e8*/ 	.word	0x000070e0
        /*01ec*/ 	.word	0x00000017
        /*01f0*/ 	.word	0x00000038
        /*01f4*/ 	.short	0x010a
        /*01f6*/ 	.byte	0x3f
	.zero		1


	//   ....[23]....
        /*01f8*/ 	.word	0x00007540
        /*01fc*/ 	.word	0x00000006
        /*0200*/ 	.word	0x00000088
        /*0204*/ 	.short	0x0101
        /*0206*/ 	.byte	0x3f
	.zero		1


	//   ....[24]....
        /*0208*/ 	.word	0x00007c30
        /*020c*/ 	.word	0x00000007
        /*0210*/ 	.word	0x00000000
        /*0214*/ 	.short	0x010a
        /*0216*/ 	.byte	0x3f
	.zero		1


	//   ....[25]....
        /*0218*/ 	.word	0x00007cb0
        /*021c*/ 	.word	0x00000006
        /*0220*/ 	.word	0x00000000
        /*0224*/ 	.short	0x010a
        /*0226*/ 	.byte	0x3f
	.zero		1


	//   ....[26]....
        /*0228*/ 	.word	0x00007d40
        /*022c*/ 	.word	0x00000007
        /*0230*/ 	.word	0x00000000
        /*0234*/ 	.short	0x010a
        /*0236*/ 	.byte	0x3f
	.zero		1


	//   ....[27]....
        /*0238*/ 	.word	0x00007dd0
        /*023c*/ 	.word	0x00000006
        /*0240*/ 	.word	0x00000000
        /*0244*/ 	.short	0x010a
        /*0246*/ 	.byte	0x3f
	.zero		1


	//   ....[28]....
        /*0248*/ 	.word	0x00007e60
        /*024c*/ 	.word	0x00000007
        /*0250*/ 	.word	0x00000000
        /*0254*/ 	.short	0x010a
        /*0256*/ 	.byte	0x3f
	.zero		1


	//   ....[29]....
        /*0258*/ 	.word	0x00007ef0
        /*025c*/ 	.word	0x00000006
        /*0260*/ 	.word	0x00000000
        /*0264*/ 	.short	0x010a
        /*0266*/ 	.byte	0x3f
	.zero		1


	//   ....[30]....
        /*0268*/ 	.word	0x00007f80
        /*026c*/ 	.word	0x00000005
        /*0270*/ 	.word	0x00000000
        /*0274*/ 	.short	0x010a
        /*0276*/ 	.byte	0x3f
	.zero		1


	//   ....[31]....
        /*0278*/ 	.word	0x00007fe0
        /*027c*/ 	.word	0x00000003
        /*0280*/ 	.word	0x00000000
        /*0284*/ 	.short	0x010a
        /*0286*/ 	.byte	0x3f
	.zero		1


	//   ....[32]....
        /*0288*/ 	.word	0x00008030
        /*028c*/ 	.word	0x00000005
        /*0290*/ 	.word	0x00000000
        /*0294*/ 	.short	0x010a
        /*0296*/ 	.byte	0x3f
	.zero		1


	//   ....[33]....
        /*0298*/ 	.word	0x00008100
        /*029c*/ 	.word	0x00000017
        /*02a0*/ 	.word	0x00000038
        /*02a4*/ 	.short	0x010a
        /*02a6*/ 	.byte	0x3f
	.zero		1


	//   ....[34]....
        /*02a8*/ 	.word	0x000081d0
        /*02ac*/ 	.word	0x00000007
        /*02b0*/ 	.word	0x00000000
        /*02b4*/ 	.short	0x010a
        /*02b6*/ 	.byte	0x3f
	.zero		1


	//   ....[35]....
        /*02b8*/ 	.word	0x00008220
        /*02bc*/ 	.word	0x00000006
        /*02c0*/ 	.word	0x00000000
        /*02c4*/ 	.short	0x010a
        /*02c6*/ 	.byte	0x3f
	.zero		1


	//   ....[36]....
        /*02c8*/ 	.word	0x00008270
        /*02cc*/ 	.word	0x00000007
        /*02d0*/ 	.word	0x00000000
        /*02d4*/ 	.short	0x010a
        /*02d6*/ 	.byte	0x3f
	.zero		1


	//   ....[37]....
        /*02d8*/ 	.word	0x000082c0
        /*02dc*/ 	.word	0x00000006
        /*02e0*/ 	.word	0x00000000
        /*02e4*/ 	.short	0x010a
        /*02e6*/ 	.byte	0x3f
	.zero		1


	//   ....[38]....
        /*02e8*/ 	.word	0x00008310
        /*02ec*/ 	.word	0x00000007
        /*02f0*/ 	.word	0x00000000
        /*02f4*/ 	.short	0x010a
        /*02f6*/ 	.byte	0x3f
	.zero		1


	//   ....[39]....
        /*02f8*/ 	.word	0x00008360
        /*02fc*/ 	.word	0x00000006
        /*0300*/ 	.word	0x00000000
        /*0304*/ 	.short	0x010a
        /*0306*/ 	.byte	0x3f
	.zero		1


	//----- nvinfo : EIATTR_NUM_MBARRIERS
	.align		4
.L_35:
        /*0308*/ 	.byte	0x03, 0x38
        /*030a*/ 	.short	0x0010


	//----- nvinfo : EIATTR_EXIT_INSTR_OFFSETS
	.align		4
        /*030c*/ 	.byte	0x04, 0x1c
        /*030e*/ 	.short	(.L_37 - .L_36)


	//   ....[0]....
.L_36:
        /*0310*/ 	.word	0x000009c0


	//   ....[1]....
        /*0314*/ 	.word	0x000011d0


	//   ....[2]....
        /*0318*/ 	.word	0x00006850


	//   ....[3]....
        /*031c*/ 	.word	0x00006db0


	//   ....[4]....
        /*0320*/ 	.word	0x00007fd0


	//----- nvinfo : EIATTR_MAX_THREADS
	.align		4
.L_37:
        /*0324*/ 	.byte	0x04, 0x05
        /*0326*/ 	.short	(.L_39 - .L_38)
.L_38:
        /*0328*/ 	.word	0x00000180
        /*032c*/ 	.word	0x00000001
        /*0330*/ 	.word	0x00000001


	//----- nvinfo : EIATTR_CRS_STACK_SIZE
	.align		4
.L_39:
        /*0334*/ 	.byte	0x04, 0x1e
        /*0336*/ 	.short	(.L_41 - .L_40)
.L_40:
        /*0338*/ 	.word	0x00000000


	//----- nvinfo : EIATTR_CBANK_PARAM_SIZE
	.align		4
.L_41:
        /*033c*/ 	.byte	0x03, 0x19
        /*033e*/ 	.short	0x0470


	//----- nvinfo : EIATTR_PARAM_CBANK
	.align		4
        /*0340*/ 	.byte	0x04, 0x0a
        /*0342*/ 	.short	(.L_43 - .L_42)
	.align		4
.L_42:
        /*0344*/ 	.word	index@(.nv.constant0._ZN7cutlass13device_kernelINS_4gemm6kernel13GemmUniversalIN4cute5tupleIJiiiiEEENS1_10collective13CollectiveMmaINS1_34MainloopSm90TmaGmmaWarpSpecializedILi7ENS5_IJNS4_1CILi1EEENSA_ILi4EEESB_EEENS1_35KernelTmaWarpSpecializedCooperativeEEENS5_IJNSA_ILi128EEESG_NSA_ILi64EEEEEENS_6half_tENS5_IJlSB_lEEESJ_NS5_IJSB_llEEENS4_8TiledMMAINS4_8MMA_AtomIJNS4_4SM904GMMA26MMA_64x128x16_F32F16F16_SSILNSP_5MajorE0ELSR_1ELNSP_7ScaleInE1ELSS_1EEEEEENS4_6LayoutINS5_IJNSA_ILi2EEESB_SB_EEENS5_IJSB_NSA_ILi0EEESY_EEEEENS5_IJNS4_10UnderscoreES11_S11_EEEEENS4_23SM90_TMA_LOAD_MULTICASTENS4_14ComposedLayoutINS4_7SwizzleILi3ELi4ELi3EEENS4_18smem_ptr_flag_bitsILi16EEENSV_INS5_IJNSA_ILi8EEESH_EEENS5_IJSH_SB_EEEEEEEvNS4_8identityENS4_13SM90_TMA_LOADENS15_IS17_S19_NSV_INS5_IJSH_S1A_EEENS5_IJSB_SH_EEEEEEEvS1F_EENS_8epilogue10collective6detail29Sm90TmaWarpSpecializedAdapterINS1N_15DefaultEpilogueISJ_SK_SK_NS1M_6thread17LinearCombinationISJ_Li1EffLNS1R_9ScaleType4KindE0ELNS_15FloatRoundStyleE2ESJ_EENS1_15EpilogueDefaultEEEEEvvEEEEvNT_6ParamsE)
        /*0348*/ 	.short	0x0210
        /*034a*/ 	.short	0x0470


	//----- nvinfo : EIATTR_SW_WAR
	.align		4
.L_43:
        /*034c*/ 	.byte	0x04, 0x36
        /*034e*/ 	.short	(.L_45 - .L_44)
.L_44:
        /*0350*/ 	.word	0x00000008
.L_45:


//--------------------- .nv.callgraph             --------------------------
	.section	.nv.callgraph,"",@"SHT_CUDA_CALLGRAPH"
	.align	4
	.sectionentsize	8
	.align		4
        /*0000*/ 	.word	0x00000000
	.align		4
        /*0004*/ 	.word	0xffffffff
	.align		4
        /*0008*/ 	.word	index@(_ZN7cutlass13device_kernelINS_4gemm6kernel13GemmUniversalIN4cute5tupleIJiiiiEEENS1_10collective13CollectiveMmaINS1_34MainloopSm90TmaGmmaWarpSpecializedILi7ENS5_IJNS4_1CILi1EEENSA_ILi4EEESB_EEENS1_35KernelTmaWarpSpecializedCooperativeEEENS5_IJNSA_ILi128EEESG_NSA_ILi64EEEEEENS_6half_tENS5_IJlSB_lEEESJ_NS5_IJSB_llEEENS4_8TiledMMAINS4_8MMA_AtomIJNS4_4SM904GMMA26MMA_64x128x16_F32F16F16_SSILNSP_5MajorE0ELSR_1ELNSP_7ScaleInE1ELSS_1EEEEEENS4_6LayoutINS5_IJNSA_ILi2EEESB_SB_EEENS5_IJSB_NSA_ILi0EEESY_EEEEENS5_IJNS4_10UnderscoreES11_S11_EEEEENS4_23SM90_TMA_LOAD_MULTICASTENS4_14ComposedLayoutINS4_7SwizzleILi3ELi4ELi3EEENS4_18smem_ptr_flag_bitsILi16EEENSV_INS5_IJNSA_ILi8EEESH_EEENS5_IJSH_SB_EEEEEEEvNS4_8identityENS4_13SM90_TMA_LOADENS15_IS17_S19_NSV_INS5_IJSH_S1A_EEENS5_IJSB_SH_EEEEEEEvS1F_EENS_8epilogue10collective6detail29Sm90TmaWarpSpecializedAdapterINS1N_15DefaultEpilogueISJ_SK_SK_NS1M_6thread17LinearCombinationISJ_Li1EffLNS1R_9ScaleType4KindE0ELNS_15FloatRoundStyleE2ESJ_EENS1_15EpilogueDefaultEEEEEvvEEEEvNT_6ParamsE)
	.align		4
        /*000c*/ 	.word	index@(__assertfail)
	.align		4
        /*0010*/ 	.word	0x00000000
	.align		4
        /*0014*/ 	.word	0xfffffffe
	.align		4
        /*0018*/ 	.word	0x00000000
	.align		4
        /*001c*/ 	.word	0xfffffffd
	.align		4
        /*0020*/ 	.word	0x00000000
	.align		4
        /*0024*/ 	.word	0xfffffffc


//--------------------- .nv.constant4             --------------------------
	.section	.nv.constant4,"a",@progbits
	.align	8
	.align		8
.nv.constant4:
        /*0000*/ 	.dword	__assertfail
	.align		8
        /*0008*/ 	.dword	__unnamed_1
	.align		8
        /*0010*/ 	.dword	_ZN40_INTERNAL_2d47c035_4_k_cu_c115a7cd_257344cuda3std3__45__cpo5beginE
	.align		8
        /*0018*/ 	.dword	_ZN40_INTERNAL_2d47c035_4_k_cu_c115a7cd_257344cuda3std3__45__cpo3endE
	.align		8
        /*0020*/ 	.dword	_ZN40_INTERNAL_2d47c035_4_k_cu_c115a7cd_257344cuda3std3__45__cpo6cbeginE
	.align		8
        /*0028*/ 	.dword	_ZN40_INTERNAL_2d47c035_4_k_cu_c115a7cd_257344cuda3std3__45__cpo4cendE
	.align		8
        /*0030*/ 	.dword	_ZN40_INTERNAL_2d47c035_4_k_cu_c115a7cd_257344cuda3std3__442_GLOBAL__N__2d47c035_4_k_cu_c115a7cd_257346ignoreE
	.align		8
        /*0038*/ 	.dword	_ZN40_INTERNAL_2d47c035_4_k_cu_c115a7cd_257344cuda3std3__419piecewise_constructE
	.align		8
        /*0040*/ 	.dword	_ZN40_INTERNAL_2d47c035_4_k_cu_c115a7cd_257344cuda3std3__48in_placeE
	.align		8
        /*0048*/ 	.dword	_ZN40_INTERNAL_2d47c035_4_k_cu_c115a7cd_257344cuda3std6ranges3__45__cpo4swapE
	.align		8
        /*0050*/ 	.dword	_ZN40_INTERNAL_2d47c035_4_k_cu_c115a7cd_257344cuda3std6ranges3__45__cpo9iter_moveE
	.align		8
        /*0058*/ 	.dword	_ZN40_INTERNAL_2d47c035_4_k_cu_c115a7cd_257344cute7productE
	.align		8
        /*0060*/ 	.dword	_ZN40_INTERNAL_2d47c035_4_k_cu_c115a7cd_257344cute1_E
	.align		8
        /*0068*/ 	.dword	$str$22
	.align		8
        /*0070*/ 	.dword	$str$23


//--------------------- .text._ZN7cutlass13device_kernelINS_4gemm6kernel13GemmUniversalIN4cute5tupleIJiiiiEEENS1_10collective13CollectiveMmaINS1_34MainloopSm90TmaGmmaWarpSpecializedILi7ENS5_IJNS4_1CILi1EEENSA_ILi4EEESB_EEENS1_35KernelTmaWarpSpecializedCooperativeEEENS5_IJNSA_ILi128EEESG_NSA_ILi64EEEEEENS_6half_tENS5_IJlSB_lEEESJ_NS5_IJSB_llEEENS4_8TiledMMAINS4_8MMA_AtomIJNS4_4SM904GMMA26MMA_64x128x16_F32F16F16_SSILNSP_5MajorE0ELSR_1ELNSP_7ScaleInE1ELSS_1EEEEEENS4_6LayoutINS5_IJNSA_ILi2EEESB_SB_EEENS5_IJSB_NSA_ILi0EEESY_EEEEENS5_IJNS4_10UnderscoreES11_S11_EEEEENS4_23SM90_TMA_LOAD_MULTICASTENS4_14ComposedLayoutINS4_7SwizzleILi3ELi4ELi3EEENS4_18smem_ptr_flag_bitsILi16EEENSV_INS5_IJNSA_ILi8EEESH_EEENS5_IJSH_SB_EEEEEEEvNS4_8identityENS4_13SM90_TMA_LOADENS15_IS17_S19_NSV_INS5_IJSH_S1A_EEENS5_IJSB_SH_EEEEEEEvS1F_EENS_8epilogue10collective6detail29Sm90TmaWarpSpecializedAdapterINS1N_15DefaultEpilogueISJ_SK_SK_NS1M_6thread17LinearCombinationISJ_Li1EffLNS1R_9ScaleType4KindE0ELNS_15FloatRoundStyleE2ESJ_EENS1_15EpilogueDefaultEEEEEvvEEEEvNT_6ParamsE --------------------------
	.section	.text._ZN7cutlass13device_kernelINS_4gemm6kernel13GemmUniversalIN4cute5tupleIJiiiiEEENS1_10collective13CollectiveMmaINS1_34MainloopSm90TmaGmmaWarpSpecializedILi7ENS5_IJNS4_1CILi1EEENSA_ILi4EEESB_EEENS1_35KernelTmaWarpSpecializedCooperativeEEENS5_IJNSA_ILi128EEESG_NSA_ILi64EEEEEENS_6half_tENS5_IJlSB_lEEESJ_NS5_IJSB_llEEENS4_8TiledMMAINS4_8MMA_AtomIJNS4_4SM904GMMA26MMA_64x128x16_F32F16F16_SSILNSP_5MajorE0ELSR_1ELNSP_7ScaleInE1ELSS_1EEEEEENS4_6LayoutINS5_IJNSA_ILi2EEESB_SB_EEENS5_IJSB_NSA_ILi0EEESY_EEEEENS5_IJNS4_10UnderscoreES11_S11_EEEEENS4_23SM90_TMA_LOAD_MULTICASTENS4_14ComposedLayoutINS4_7SwizzleILi3ELi4ELi3EEENS4_18smem_ptr_flag_bitsILi16EEENSV_INS5_IJNSA_ILi8EEESH_EEENS5_IJSH_SB_EEEEEEEvNS4_8identityENS4_13SM90_TMA_LOADENS15_IS17_S19_NSV_INS5_IJSH_S1A_EEENS5_IJSB_SH_EEEEEEEvS1F_EENS_8epilogue10collective6detail29Sm90TmaWarpSpecializedAdapterINS1N_15DefaultEpilogueISJ_SK_SK_NS1M_6thread17LinearCombinationISJ_Li1EffLNS1R_9ScaleType4KindE0ELNS_15FloatRoundStyleE2ESJ_EENS1_15EpilogueDefaultEEEEEvvEEEEvNT_6ParamsE,"ax",@progbits
	.align	128
.text._ZN7cutlass13device_kernelINS_4gemm6kernel13GemmUniversalIN4cute5tupleIJiiiiEEENS1_10collective13CollectiveMmaINS1_34MainloopSm90TmaGmmaWarpSpecializedILi7ENS5_IJNS4_1CILi1EEENSA_ILi4EEESB_EEENS1_35KernelTmaWarpSpecializedCooperativeEEENS5_IJNSA_ILi128EEESG_NSA_ILi64EEEEEENS_6half_tENS5_IJlSB_lEEESJ_NS5_IJSB_llEEENS4_8TiledMMAINS4_8MMA_AtomIJNS4_4SM904GMMA26MMA_64x128x16_F32F16F16_SSILNSP_5MajorE0ELSR_1ELNSP_7ScaleInE1ELSS_1EEEEEENS4_6LayoutINS5_IJNSA_ILi2EEESB_SB_EEENS5_IJSB_NSA_ILi0EEESY_EEEEENS5_IJNS4_10UnderscoreES11_S11_EEEEENS4_23SM90_TMA_LOAD_MULTICASTENS4_14ComposedLayoutINS4_7SwizzleILi3ELi4ELi3EEENS4_18smem_ptr_flag_bitsILi16EEENSV_INS5_IJNSA_ILi8EEESH_EEENS5_IJSH_SB_EEEEEEEvNS4_8identityENS4_13SM90_TMA_LOADENS15_IS17_S19_NSV_INS5_IJSH_S1A_EEENS5_IJSB_SH_EEEEEEEvS1F_EENS_8epilogue10collective6detail29Sm90TmaWarpSpecializedAdapterINS1N_15DefaultEpilogueISJ_SK_SK_NS1M_6thread17LinearCombinationISJ_Li1EffLNS1R_9ScaleType4KindE0ELNS_15FloatRoundStyleE2ESJ_EENS1_15EpilogueDefaultEEEEEvvEEEEvNT_6ParamsE:
        .type           _ZN7cutlass13device_kernelINS_4gemm6kernel13GemmUniversalIN4cute5tupleIJiiiiEEENS1_10collective13CollectiveMmaINS1_34MainloopSm90TmaGmmaWarpSpecializedILi7ENS5_IJNS4_1CILi1EEENSA_ILi4EEESB_EEENS1_35KernelTmaWarpSpecializedCooperativeEEENS5_IJNSA_ILi128EEESG_NSA_ILi64EEEEEENS_6half_tENS5_IJlSB_lEEESJ_NS5_IJSB_llEEENS4_8TiledMMAINS4_8MMA_AtomIJNS4_4SM904GMMA26MMA_64x128x16_F32F16F16_SSILNSP_5MajorE0ELSR_1ELNSP_7ScaleInE1ELSS_1EEEEEENS4_6LayoutINS5_IJNSA_ILi2EEESB_SB_EEENS5_IJSB_NSA_ILi0EEESY_EEEEENS5_IJNS4_10UnderscoreES11_S11_EEEEENS4_23SM90_TMA_LOAD_MULTICASTENS4_14ComposedLayoutINS4_7SwizzleILi3ELi4ELi3EEENS4_18smem_ptr_flag_bitsILi16EEENSV_INS5_IJNSA_ILi8EEESH_EEENS5_IJSH_SB_EEEEEEEvNS4_8identityENS4_13SM90_TMA_LOADENS15_IS17_S19_NSV_INS5_IJSH_S1A_EEENS5_IJSB_SH_EEEEEEEvS1F_EENS_8epilogue10collective6detail29Sm90TmaWarpSpecializedAdapterINS1N_15DefaultEpilogueISJ_SK_SK_NS1M_6thread17LinearCombinationISJ_Li1EffLNS1R_9ScaleType4KindE0ELNS_15FloatRoundStyleE2ESJ_EENS1_15EpilogueDefaultEEEEEvvEEEEvNT_6ParamsE,@function
        .size           _ZN7cutlass13device_kernelINS_4gemm6kernel13GemmUniversalIN4cute5tupleIJiiiiEEENS1_10collective13CollectiveMmaINS1_34MainloopSm90TmaGmmaWarpSpecializedILi7ENS5_IJNS4_1CILi1EEENSA_ILi4EEESB_EEENS1_35KernelTmaWarpSpecializedCooperativeEEENS5_IJNSA_ILi128EEESG_NSA_ILi64EEEEEENS_6half_tENS5_IJlSB_lEEESJ_NS5_IJSB_llEEENS4_8TiledMMAINS4_8MMA_AtomIJNS4_4SM904GMMA26MMA_64x128x16_F32F16F16_SSILNSP_5MajorE0ELSR_1ELNSP_7ScaleInE1ELSS_1EEEEEENS4_6LayoutINS5_IJNSA_ILi2EEESB_SB_EEENS5_IJSB_NSA_ILi0EEESY_EEEEENS5_IJNS4_10UnderscoreES11_S11_EEEEENS4_23SM90_TMA_LOAD_MULTICASTENS4_14ComposedLayoutINS4_7SwizzleILi3ELi4ELi3EEENS4_18smem_ptr_flag_bitsILi16EEENSV_INS5_IJNSA_ILi8EEESH_EEENS5_IJSH_SB_EEEEEEEvNS4_8identityENS4_13SM90_TMA_LOADENS15_IS17_S19_NSV_INS5_IJSH_S1A_EEENS5_IJSB_SH_EEEEEEEvS1F_EENS_8epilogue10collective6detail29Sm90TmaWarpSpecializedAdapterINS1N_15DefaultEpilogueISJ_SK_SK_NS1M_6thread17LinearCombinationISJ_Li1EffLNS1R_9ScaleType4KindE0ELNS_15FloatRoundStyleE2ESJ_EENS1_15EpilogueDefaultEEEEEvvEEEEvNT_6ParamsE,(.L_x_205 - _ZN7cutlass13device_kernelINS_4gemm6kernel13GemmUniversalIN4cute5tupleIJiiiiEEENS1_10collective13CollectiveMmaINS1_34MainloopSm90TmaGmmaWarpSpecializedILi7ENS5_IJNS4_1CILi1EEENSA_ILi4EEESB_EEENS1_35KernelTmaWarpSpecializedCooperativeEEENS5_IJNSA_ILi128EEESG_NSA_ILi64EEEEEENS_6half_tENS5_IJlSB_lEEESJ_NS5_IJSB_llEEENS4_8TiledMMAINS4_8MMA_AtomIJNS4_4SM904GMMA26MMA_64x128x16_F32F16F16_SSILNSP_5MajorE0ELSR_1ELNSP_7ScaleInE1ELSS_1EEEEEENS4_6LayoutINS5_IJNSA_ILi2EEESB_SB_EEENS5_IJSB_NSA_ILi0EEESY_EEEEENS5_IJNS4_10UnderscoreES11_S11_EEEEENS4_23SM90_TMA_LOAD_MULTICASTENS4_14ComposedLayoutINS4_7SwizzleILi3ELi4ELi3EEENS4_18smem_ptr_flag_bitsILi16EEENSV_INS5_IJNSA_ILi8EEESH_EEENS5_IJSH_SB_EEEEEEEvNS4_8identityENS4_13SM90_TMA_LOADENS15_IS17_S19_NSV_INS5_IJSH_S1A_EEENS5_IJSB_SH_EEEEEEEvS1F_EENS_8epilogue10collective6detail29Sm90TmaWarpSpecializedAdapterINS1N_15DefaultEpilogueISJ_SK_SK_NS1M_6thread17LinearCombinationISJ_Li1EffLNS1R_9ScaleType4KindE0ELNS_15FloatRoundStyleE2ESJ_EENS1_15EpilogueDefaultEEEEEvvEEEEvNT_6ParamsE)
        .other          _ZN7cutlass13device_kernelINS_4gemm6kernel13GemmUniversalIN4cute5tupleIJiiiiEEENS1_10collective13CollectiveMmaINS1_34MainloopSm90TmaGmmaWarpSpecializedILi7ENS5_IJNS4_1CILi1EEENSA_ILi4EEESB_EEENS1_35KernelTmaWarpSpecializedCooperativeEEENS5_IJNSA_ILi128EEESG_NSA_ILi64EEEEEENS_6half_tENS5_IJlSB_lEEESJ_NS5_IJSB_llEEENS4_8TiledMMAINS4_8MMA_AtomIJNS4_4SM904GMMA26MMA_64x128x16_F32F16F16_SSILNSP_5MajorE0ELSR_1ELNSP_7ScaleInE1ELSS_1EEEEEENS4_6LayoutINS5_IJNSA_ILi2EEESB_SB_EEENS5_IJSB_NSA_ILi0EEESY_EEEEENS5_IJNS4_10UnderscoreES11_S11_EEEEENS4_23SM90_TMA_LOAD_MULTICASTENS4_14ComposedLayoutINS4_7SwizzleILi3ELi4ELi3EEENS4_18smem_ptr_flag_bitsILi16EEENSV_INS5_IJNSA_ILi8EEESH_EEENS5_IJSH_SB_EEEEEEEvNS4_8identityENS4_13SM90_TMA_LOADENS15_IS17_S19_NSV_INS5_IJSH_S1A_EEENS5_IJSB_SH_EEEEEEEvS1F_EENS_8epilogue10collective6detail29Sm90TmaWarpSpecializedAdapterINS1N_15DefaultEpilogueISJ_SK_SK_NS1M_6thread17LinearCombinationISJ_Li1EffLNS1R_9ScaleType4KindE0ELNS_15FloatRoundStyleE2ESJ_EENS1_15EpilogueDefaultEEEEEvvEEEEvNT_6ParamsE,@"STO_CUDA_ENTRY STV_DEFAULT"
_ZN7cutlass13device_kernelINS_4gemm6kernel13GemmUniversalIN4cute5tupleIJiiiiEEENS1_10collective13CollectiveMmaINS1_34MainloopSm90TmaGmmaWarpSpecializedILi7ENS5_IJNS4_1CILi1EEENSA_ILi4EEESB_EEENS1_35KernelTmaWarpSpecializedCooperativeEEENS5_IJNSA_ILi128EEESG_NSA_ILi64EEEEEENS_6half_tENS5_IJlSB_lEEESJ_NS5_IJSB_llEEENS4_8TiledMMAINS4_8MMA_AtomIJNS4_4SM904GMMA26MMA_64x128x16_F32F16F16_SSILNSP_5MajorE0ELSR_1ELNSP_7ScaleInE1ELSS_1EEEEEENS4_6LayoutINS5_IJNSA_ILi2EEESB_SB_EEENS5_IJSB_NSA_ILi0EEESY_EEEEENS5_IJNS4_10UnderscoreES11_S11_EEEEENS4_23SM90_TMA_LOAD_MULTICASTENS4_14ComposedLayoutINS4_7SwizzleILi3ELi4ELi3EEENS4_18smem_ptr_flag_bitsILi16EEENSV_INS5_IJNSA_ILi8EEESH_EEENS5_IJSH_SB_EEEEEEEvNS4_8identityENS4_13SM90_TMA_LOADENS15_IS17_S19_NSV_INS5_IJSH_S1A_EEENS5_IJSB_SH_EEEEEEEvS1F_EENS_8epilogue10collective6detail29Sm90TmaWarpSpecializedAdapterINS1N_15DefaultEpilogueISJ_SK_SK_NS1M_6thread17LinearCombinationISJ_Li1EffLNS1R_9ScaleType4KindE0ELNS_15FloatRoundStyleE2ESJ_EENS1_15EpilogueDefaultEEEEEvvEEEEvNT_6ParamsE:
[----:B------:R-:W0:Y:S01]  /*0000*/  LDC R1, c[0x0][0x28] ;  /* 0x00000a00ff017b82 */ /* 0x000e220000000800 */
[----:B------:R-:W1:Y:S01]  /*0010*/  S2R R94, SR_TID.X ;  /* 0x00000000005e7919 */ /* 0x000e620000002100 */
[----:B------:R-:W-:Y:S01]  /*0020*/  ELECT P0, URZ, PT ;  /* 0x00000000003f782f */ /* 0x000fe20003800000 */
[----:B------:R-:W-:Y:S01]  /*0030*/  BSSY B0, `(.L_x_0) ;  /* 0x000000f000007945 */ /* 0x000fe20003800000 */
[--C-:B-1----:R-:W-:Y:S02]  /*0040*/  SHF.R.U32.HI R0, RZ, 0x5, R94.reuse ;  /* 0x00000005ff007819 */ /* 0x102fe4000001165e */
[----:B------:R-:W-:-:S03]  /*0050*/  SHF.R.U32.HI R6, RZ, 0x7, R94 ;  /* 0x00000007ff067819 */ /* 0x000fc6000001165e */
[----:B------:R-:W1:Y:S04]  /*0060*/  SHFL.IDX PT, R3, R0, RZ, 0x1f ;  /* 0x00001fff00037589 */ /* 0x000e6800000e0000 */
[----:B------:R2:W3:Y:S01]  /*0070*/  SHFL.IDX PT, R2, R6, RZ, 0x1f ;  /* 0x00001fff06027589 */ /* 0x0004e200000e0000 */
[----:B-1----:R-:W-:-:S13]  /*0080*/  ISETP.NE.OR P0, PT, R3, RZ, !P0 ;  /* 0x000000ff0300720c */ /* 0x002fda0004705670 */
[----:B0-23--:R-:W-:Y:S05]  /*0090*/  @P0 BRA `(.L_x_1) ;  /* 0x0000000000200947 */ /* 0x00dfea0003800000 */
[----:B------:R-:W-:Y:S02]  /*00a0*/  ULDC.64 UR4, c[0x0][0x198] ;  /* 0x0000660000047ab9 */ /* 0x000fe40000000a00 */
[----:B------:R-:W-:Y:S02]  /*00b0*/  UIADD3 UR6, UP0, UR4, 0xf0, URZ ;  /* 0x000000f004067890 */ /* 0x000fe4000ff1e03f */
[----:B------:R-:W-:Y:S02]  /*00c0*/  UIADD3 UR4, UP1, UR4, 0x1f0, URZ ;  /* 0x000001f004047890 */ /* 0x000fe4000ff3e03f */
[----:B------:R-:W-:Y:S02]  /*00d0*/  UIADD3.X UR7, URZ, UR5, URZ, UP0, !UPT ;  /* 0x000000053f077290 */ /* 0x000fe400087fe43f */
[----:B------:R-:W-:-:S07]  /*00e0*/  UIADD3.X UR5, URZ, UR5, URZ, UP1, !UPT ;  /* 0x000000053f057290 */ /* 0x000fce0008ffe43f */
[----:B------:R0:W-:Y:S02]  /*00f0*/  UTMACCTL.PF [UR6] ;  /* 0x00000000060079b9 */ /* 0x0001e40008040000 */
[----:B------:R0:W-:Y:S02]  /*0100*/  UTMACCTL.PF [UR4] ;  /* 0x00000000040079b9 */ /* 0x0001e40008040000 */
[----:B0-----:R-:W-:Y:S01]  /*0110*/  NOP ;  /* 0x0000000000007918 */ /* 0x001fe20000000000 */
.L_x_1:
[----:B------:R-:W-:Y:S05]  /*0120*/  BSYNC B0 ;  /* 0x0000000000007941 */ /* 0x000fea0003800000 */
.L_x_0:
[----:B------:R-:W0:Y:S02]  /*0130*/  SHFL.IDX PT, R5, R0, RZ, 0x1f ;  /* 0x00001fff00057589 */ /* 0x000e2400000e0000 */
[----:B0-----:R-:W-:-:S13]  /*0140*/  ISETP.NE.AND P0, PT, R5, RZ, PT ;  /* 0x000000ff0500720c */ /* 0x001fda0003f05270 */
[----:B------:R-:W-:Y:S05]  /*0150*/  @P0 BRA `(.L_x_2) ;  /* 0x0000000000700947 */ /* 0x000fea0003800000 */
[----:B------:R-:W0:Y:S01]  /*0160*/  S2UR UR8, SR_CgaCtaId ;  /* 0x00000000000879c3 */ /* 0x000e220000008800 */
[----:B------:R-:W-:Y:S01]  /*0170*/  UMOV UR4, 0x400 ;  /* 0x0000040000047882 */ /* 0x000fe20000000000 */
[----:B------:R-:W-:Y:S01]  /*0180*/  UMOV UR5, 0x1 ;  /* 0x0000000100057882 */ /* 0x000fe20000000000 */
[----:B------:R-:W-:Y:S01]  /*0190*/  UMOV UR6, 0x8 ;  /* 0x0000000800067882 */ /* 0x000fe20000000000 */
[----:B------:R-:W-:Y:S01]  /*01a0*/  ELECT P0, URZ, PT ;  /* 0x00000000003f782f */ /* 0x000fe20003800000 */
[----:B------:R-:W-:-:S04]  /*01b0*/  UIADD3 UR6, -UR6, 0x100000, URZ ;  /* 0x0010000006067890 */ /* 0x000fc8000fffe13f */
[----:B------:R-:W-:Y:S02]  /*01c0*/  USHF.L.U32 UR7, UR6, 0xb, URZ ;  /* 0x0000000b06077899 */ /* 0x000fe4000800063f */
[----:B------:R-:W-:Y:S02]  /*01d0*/  USHF.L.U32 UR6, UR6, 0x1, URZ ;  /* 0x0000000106067899 */ /* 0x000fe4000800063f */
[----:B0-----:R-:W-:Y:S02]  /*01e0*/  ULEA UR8, UR8, UR4, 0x18 ;  /* 0x0000000408087291 */ /* 0x001fe4000f8ec03f */
[----:B------:R-:W-:-:S04]  /*01f0*/  UIADD3 UR4, -UR5, 0x100000, URZ ;  /* 0x0010000005047890 */ /* 0x000fc8000fffe13f */
[----:B------:R-:W-:Y:S02]  /*0200*/  USHF.L.U32 UR5, UR4, 0xb, URZ ;  /* 0x0000000b04057899 */ /* 0x000fe4000800063f */
[----:B------:R-:W-:Y:S01]  /*0210*/  USHF.L.U32 UR4, UR4, 0x1, URZ ;  /* 0x0000000104047899 */ /* 0x000fe2000800063f */
[----:B------:R-:W0:Y:S11]  /*0220*/  FENCE.VIEW.ASYNC.S ;  /* 0x00000000000073c6 */ /* 0x000e360000000000 */
[----:B0-----:R0:W1:Y:S01]  /*0230*/  SYNCS.EXCH.64 URZ, [UR8], UR4 ;  /* 0x00000004083f75b2 */ /* 0x0010620008000100 */
[----:B------:R0:W2:Y:S01]  /*0240*/  SYNCS.EXCH.64 URZ, [UR8+0x38], UR6 ;  /* 0x00003806083f75b2 */ /* 0x0000a20008000100 */
[----:B------:R0:W3:Y:S01]  /*0250*/  SYNCS.EXCH.64 URZ, [UR8+0x8], UR4 ;  /* 0x00000804083f75b2 */ /* 0x0000e20008000100 */
[----:B------:R0:W4:Y:S01]  /*0260*/  SYNCS.EXCH.64 URZ, [UR8+0x40], UR6 ;  /* 0x00004006083f75b2 */ /* 0x0001220008000100 */
[----:B------:R0:W0:Y:S01]  /*0270*/  SYNCS.EXCH.64 URZ, [UR8+0x10], UR4 ;  /* 0x00001004083f75b2 */ /* 0x0000220008000100 */
        /* <DEDUP_REMOVED lines=9> */
[----:B------:R-:W-:Y:S01]  /*0310*/  NOP ;  /* 0x0000000000007918 */ /* 0x000fe20000000000 */
.L_x_2:
[----:B------:R-:W-:Y:S01]  /*0320*/  SHF.R.S32.HI R7, RZ, 0x1f, R94 ;  /* 0x0000001fff077819 */ /* 0x000fe2000001145e */
[----:B------:R-:W5:Y:S01]  /*0330*/  SHFL.IDX PT, R0, R0, RZ, 0x1f ;  /* 0x00001fff00007589 */ /* 0x000f6200000e0000 */
[----:B0-----:R-:W0:Y:S01]  /*0340*/  S2UR UR8, SR_CTAID.X ;  /* 0x00000000000879c3 */ /* 0x001e220000002500 */
[----:B------:R-:W-:Y:S02]  /*0350*/  ELECT P0, URZ, PT ;  /* 0x00000000003f782f */ /* 0x000fe40003800000 */
[----:B------:R-:W-:Y:S01]  /*0360*/  LEA.HI R7, R7, R94, RZ, 0x7 ;  /* 0x0000005e07077211 */ /* 0x000fe200078f38ff */
[----:B------:R-:W1:Y:S01]  /*0370*/  S2R R4, SR_CTAID.Y ;  /* 0x0000000000047919 */ /* 0x000e620000002600 */
[----:B------:R-:W-:Y:S01]  /*0380*/  ULDC UR4, c[0x0][0x154] ;  /* 0x0000550000047ab9 */ /* 0x000fe20000000800 */
[----:B------:R-:W-:Y:S01]  /*0390*/  NOP ;  /* 0x0000000000007918 */ /* 0x000fe20000000000 */
[----:B------:R-:W-:Y:S01]  /*03a0*/  LOP3.LUT R7, R7, 0xffffff80, RZ, 0xc0, !PT ;  /* 0xffffff8007077812 */ /* 0x000fe200078ec0ff */
[----:B------:R-:W-:Y:S01]  /*03b0*/  NOP ;  /* 0x0000000000007918 */ /* 0x000fe20000000000 */
[----:B------:R-:W2:Y:S03]  /*03c0*/  LDC R14, c[0x0][0x140] ;  /* 0x00005000ff0e7b82 */ /* 0x000ea60000000800 */
[----:B------:R-:W-:-:S05]  /*03d0*/  IMAD.IADD R7, R94, 0x1, -R7 ;  /* 0x000000015e077824 */ /* 0x000fca00078e0a07 */
[----:B------:R-:W-:Y:S01]  /*03e0*/  SHF.R.S32.HI R8, RZ, 0x1f, R7 ;  /* 0x0000001fff087819 */ /* 0x000fe20000011407 */
[----:B------:R-:W3:Y:S01]  /*03f0*/  LDC R12, c[0x0][0x144] ;  /* 0x00005100ff0c7b82 */ /* 0x000ee20000000800 */
[----:B------:R-:W-:Y:S02]  /*0400*/  LOP3.LUT P2, RZ, R7, 0x7, RZ, 0xc0, !PT ;  /* 0x0000000707ff7812 */ /* 0x000fe4000784c0ff */
[----:B------:R-:W-:Y:S02]  /*0410*/  LEA.HI R8, R8, R7, RZ, 0x3 ;  /* 0x0000000708087211 */ /* 0x000fe400078f18ff */
[----:B-----5:R-:W-:Y:S02]  /*0420*/  ISETP.NE.OR P0, PT, R0, RZ, !P0 ;  /* 0x000000ff0000720c */ /* 0x020fe40004705670 */
[--C-:B------:R-:W-:Y:S02]  /*0430*/  SHF.R.S32.HI R0, RZ, 0x3, R8.reuse ;  /* 0x00000003ff007819 */ /* 0x100fe40000011408 */
[----:B------:R-:W-:-:S02]  /*0440*/  SHF.R.S32.HI R9, RZ, 0x1f, R8 ;  /* 0x0000001fff097819 */ /* 0x000fc40000011408 */
[----:B------:R-:W-:Y:S02]  /*0450*/  SHF.R.S32.HI R8, RZ, 0x1f, R5 ;  /* 0x0000001fff087819 */ /* 0x000fe40000011405 */
[----:B------:R-:W-:Y:S02]  /*0460*/  LEA.HI R9, R9, R0, RZ, 0x2 ;  /* 0x0000000009097211 */ /* 0x000fe400078f10ff */
[----:B------:R-:W-:Y:S02]  /*0470*/  LEA.HI R8, R8, R5, RZ, 0x2 ;  /* 0x0000000508087211 */ /* 0x000fe400078f10ff */
[----:B-1----:R-:W-:Y:S01]  /*0480*/  I2FP.F32.U32 R11, R4 ;  /* 0x00000004000b7245 */ /* 0x002fe20000201000 */
[----:B------:R-:W-:Y:S01]  /*0490*/  VOTEU.ALL UP0, P0 ;  /* 0x00000000003f7886 */ /* 0x000fe20000000000 */
[----:B------:R-:W-:Y:S01]  /*04a0*/  LOP3.LUT R10, R8, 0x3ffffffc, RZ, 0xc0, !PT ;  /* 0x3ffffffc080a7812 */ /* 0x000fe200078ec0ff */
[----:B------:R-:W-:Y:S01]  /*04b0*/  VOTEU.ALL UP1, P0 ;  /* 0x00000000003f7886 */ /* 0x000fe20000020000 */
[----:B------:R-:W-:Y:S01]  /*04c0*/  LOP3.LUT R9, R9, 0xfffffffc, RZ, 0xc0, !PT ;  /* 0xfffffffc09097812 */ /* 0x000fe200078ec0ff */
[----:B------:R-:W-:Y:S01]  /*04d0*/  FMUL R13, R11, UR4 ;  /* 0x000000040b0d7c20 */ /* 0x000fe20008400000 */
[----:B------:R-:W1:Y:S01]  /*04e0*/  @!UP0 S2UR UR7, SR_CgaCtaId ;  /* 0x00000000000789c3 */ /* 0x000e620000008800 */
[----:B------:R-:W-:Y:S01]  /*04f0*/  IMAD.IADD R11, R5, 0x1, -R10 ;  /* 0x00000001050b7824 */ /* 0x000fe200078e0a0a */
[----:B0-----:R-:W-:Y:S01]  /*0500*/  I2FP.F32.U32 R10, UR8 ;  /* 0x00000008000a7c45 */ /* 0x001fe20008201000 */
[----:B------:R-:W-:Y:S01]  /*0510*/  IMAD.IADD R8, R0, 0x1, -R9 ;  /* 0x0000000100087824 */ /* 0x000fe200078e0a09 */
[----:B------:R-:W-:Y:S01]  /*0520*/  ULDC UR4, c[0x0][0x150] ;  /* 0x0000540000047ab9 */ /* 0x000fe20000000800 */
[----:B------:R-:W0:Y:S01]  /*0530*/  F2I.U32.TRUNC.NTZ R13, R13 ;  /* 0x0000000d000d7305 */ /* 0x000e22000020f000 */
[----:B------:R-:W-:Y:S01]  /*0540*/  SHF.R.S32.HI R0, RZ, 0x1f, R3 ;  /* 0x0000001fff007819 */ /* 0x000fe20000011403 */
[----:B------:R-:W-:Y:S01]  /*0550*/  FMUL R10, R10, UR4 ;  /* 0x000000040a0a7c20 */ /* 0x000fe20008400000 */
[----:B------:R-:W5:Y:S01]  /*0560*/  LDC R9, c[0x0][0x148] ;  /* 0x00005200ff097b82 */ /* 0x000f620000000800 */
[----:B------:R-:W-:Y:S01]  /*0570*/  IMAD R8, R11, 0x4, R8 ;  /* 0x000000040b087824 */ /* 0x000fe200078e0208 */
[----:B------:R-:W-:Y:S01]  /*0580*/  LEA.HI R0, R0, R3, RZ, 0x2 ;  /* 0x0000000300007211 */ /* 0x000fe200078f10ff */
[----:B------:R-:W-:Y:S01]  /*0590*/  UMOV UR4, 0x20 ;  /* 0x0000002000047882 */ /* 0x000fe20000000000 */
[----:B------:R-:W-:Y:S01]  /*05a0*/  @!UP0 UMOV UR6, 0x400 ;  /* 0x0000040000068882 */ /* 0x000fe20000000000 */
[----:B------:R-:W4:Y:S01]  /*05b0*/  F2I.U32.TRUNC.NTZ R10, R10 ;  /* 0x0000000a000a7305 */ /* 0x000f22000020f000 */
[----:B------:R-:W-:Y:S01]  /*05c0*/  LOP3.LUT R0, R0, 0xfffffffc, RZ, 0xc0, !PT ;  /* 0xfffffffc00007812 */ /* 0x000fe200078ec0ff */
[----:B------:R-:W-:Y:S01]  /*05d0*/  IMAD.SHL.U32 R19, R8, 0x4, RZ ;  /* 0x0000000408137824 */ /* 0x000fe200078e00ff */
[----:B------:R-:W-:-:S04]  /*05e0*/  @!UP0 UIADD3 UR4, -UR4, 0x100000, URZ ;  /* 0x0010000004048890 */ /* 0x000fc8000fffe13f */
[----:B------:R-:W-:Y:S02]  /*05f0*/  @!UP0 USHF.L.U32 UR5, UR4, 0xb, URZ ;  /* 0x0000000b04058899 */ /* 0x000fe4000800063f */
[----:B------:R-:W-:Y:S01]  /*0600*/  @!UP0 USHF.L.U32 UR4, UR4, 0x1, URZ ;  /* 0x0000000104048899 */ /* 0x000fe2000800063f */
[----:B--2---:R-:W-:Y:S01]  /*0610*/  ISETP.EQ.U32.AND P3, PT, R14, 0x1, PT ;  /* 0x000000010e00780c */ /* 0x004fe20003f62070 */
[----:B------:R-:W-:Y:S01]  /*0620*/  IMAD.IADD R3, R3, 0x1, -R0 ;  /* 0x0000000103037824 */ /* 0x000fe200078e0a00 */
[----:B------:R-:W-:Y:S01]  /*0630*/  LOP3.LUT R19, R8, 0xc, R19, 0x78, !PT ;  /* 0x0000000c08137812 */ /* 0x000fe200078e7813 */
[----:B0-----:R-:W-:Y:S02]  /*0640*/  IMAD.MOV R20, RZ, RZ, -R13 ;  /* 0x000000ffff147224 */ /* 0x001fe400078e0a0d */
[----:B------:R-:W-:Y:S01]  /*0650*/  VIADD R8, R2, 0xffffffff ;  /* 0xffffffff02087836 */ /* 0x000fe20000000000 */
[----:B-1----:R-:W-:Y:S01]  /*0660*/  @!UP0 ULEA UR6, UR7, UR6, 0x18 ;  /* 0x0000000607068291 */ /* 0x002fe2000f8ec03f */
[----:B------:R-:W-:Y:S01]  /*0670*/  ISETP.NE.AND P1, PT, R3, 0x3, PT ;  /* 0x000000030300780c */ /* 0x000fe20003f25270 */
[----:B------:R-:W-:Y:S01]  /*0680*/  VOTEU.ALL UP0, P0 ;  /* 0x00000000003f7886 */ /* 0x000fe20000000000 */
[----:B------:R-:W-:Y:S01]  /*0690*/  ISETP.LT.U32.AND P0, PT, R19, 0x4, !P2 ;  /* 0x000000041300780c */ /* 0x000fe20005701070 */
[----:B----4-:R-:W-:Y:S01]  /*06a0*/  IMAD.MOV R7, RZ, RZ, -R10 ;  /* 0x000000ffff077224 */ /* 0x010fe200078e0a0a */
[----:B------:R-:W-:-:S02]  /*06b0*/  ISETP.EQ.OR P1, PT, R3, RZ, !P1 ;  /* 0x000000ff0300720c */ /* 0x000fc40004f22670 */
[----:B------:R-:W-:Y:S01]  /*06c0*/  ISETP.GE.U32.AND P5, PT, R8, 0x2, PT ;  /* 0x000000020800780c */ /* 0x000fe20003fa6070 */
[----:B-----5:R-:W-:Y:S01]  /*06d0*/  IMAD R0, R9, R20, R4 ;  /* 0x0000001409007224 */ /* 0x020fe200078e0204 */
[----:B------:R-:W-:Y:S01]  /*06e0*/  ISETP.EQ.AND P1, PT, R2, RZ, P1 ;  /* 0x000000ff0200720c */ /* 0x000fe20000f22270 */
[----:B---3--:R-:W-:Y:S01]  /*06f0*/  IMAD R7, R12, R7, UR8 ;  /* 0x000000080c077e24 */ /* 0x008fe2000f8e0207 */
[----:B------:R-:W-:Y:S01]  /*0700*/  ISETP.NE.AND P2, PT, R2, RZ, PT ;  /* 0x000000ff0200720c */ /* 0x000fe20003f45270 */
[----:B------:R-:W0:Y:S02]  /*0710*/  FENCE.VIEW.ASYNC.S ;  /* 0x00000000000073c6 */ /* 0x000e240000000000 */
[----:B0-----:R0:W1:Y:S01]  /*0720*/  @!UP0 SYNCS.EXCH.64 URZ, [UR6+0x80], UR4 ;  /* 0x00008004063f85b2 */ /* 0x0010620008000100 */
[----:B------:R-:W-:Y:S02]  /*0730*/  ISETP.NE.AND P4, PT, R0, R19, PT ;  /* 0x000000130000720c */ /* 0x000fe40003f85270 */
[----:B------:R-:W-:-:S02]  /*0740*/  SEL R18, RZ, 0x1, !P1 ;  /* 0x00000001ff127807 */ /* 0x000fc40004800000 */
[----:B------:R-:W-:Y:S02]  /*0750*/  ISETP.EQ.OR P4, PT, R7, RZ, !P4 ;  /* 0x000000ff0700720c */ /* 0x000fe40006782670 */
[----:B------:R-:W-:Y:S02]  /*0760*/  LOP3.LUT R0, R94, 0x7f, RZ, 0xc0, !PT ;  /* 0x0000007f5e007812 */ /* 0x000fe400078ec0ff */
[----:B------:R-:W-:Y:S02]  /*0770*/  PLOP3.LUT P0, PT, P0, P4, PT, 0x80, 0x0 ;  /* 0x000000000000781c */ /* 0x000fe40000709070 */
[----:B------:R-:W-:Y:S02]  /*0780*/  SEL R18, R18, 0x2, P5 ;  /* 0x0000000212127807 */ /* 0x000fe40002800000 */
[----:B------:R-:W-:Y:S01]  /*0790*/  P2R R102, PR, RZ, 0x1 ;  /* 0x00000001ff667803 */ /* 0x000fe20000000000 */
[----:B------:R0:W2:Y:S01]  /*07a0*/  @!UP1 SYNCS.EXCH.64 URZ, [UR6+0x88], UR4 ;  /* 0x00008804063f95b2 */ /* 0x0000a20008000100 */
[----:B------:R-:W-:Y:S01]  /*07b0*/  NOP ;  /* 0x0000000000007918 */ /* 0x000fe20000000000 */
[----:B------:R-:W-:Y:S06]  /*07c0*/  @!P3 BRA `(.L_x_3) ;  /* 0x000000000008b947 */ /* 0x000fec0003800000 */
[----:B-12---:R-:W-:Y:S01]  /*07d0*/  UCGABAR_ARV ;  /* 0x00000000000079c7 */ /* 0x006fe20008000000 */
[----:B------:R-:W-:Y:S05]  /*07e0*/  BRA `(.L_x_4) ;  /* 0x0000000000047947 */ /* 0x000fea0003800000 */
.L_x_3:
[----:B-12---:R-:W-:Y:S01]  /*07f0*/  NOP ;  /* 0x0000000000007918 */ /* 0x006fe20000000000 */
.L_x_4:
[----:B------:R-:W1:Y:S01]  /*0800*/  LDC R2, c[0x0][0x65c] ;  /* 0x00019700ff027b82 */ /* 0x000e620000000800 */
[----:B------:R-:W-:Y:S02]  /*0810*/  IMAD.U32 R10, RZ, RZ, UR8 ;  /* 0x00000008ff0a7e24 */ /* 0x000fe4000f8e00ff */
[----:B------:R-:W-:Y:S01]  /*0820*/  IMAD.MOV.U32 R11, RZ, RZ, RZ ;  /* 0x000000ffff0b7224 */ /* 0x000fe200078e00ff */
[----:B-1----:R-:W-:-:S04]  /*0830*/  ISETP.NE.AND P1, PT, R2, 0x1, PT ;  /* 0x000000010200780c */ /* 0x002fc80003f25270 */
[----:B------:R-:W-:-:S09]  /*0840*/  P2R R5, PR, RZ, 0x2 ;  /* 0x00000002ff057803 */ /* 0x000fd20000000000 */
[----:B------:R-:W1:Y:S01]  /*0850*/  @P1 LDC R17, c[0x0][0x10] ;  /* 0x00000400ff111b82 */ /* 0x000e620000000800 */
[----:B------:R-:W-:Y:S02]  /*0860*/  @P1 IMAD.MOV.U32 R5, RZ, RZ, RZ ;  /* 0x000000ffff051224 */ /* 0x000fe400078e00ff */
[----:B------:R-:W-:-:S05]  /*0870*/  @P1 IMAD.MOV.U32 R15, RZ, RZ, RZ ;  /* 0x000000ffff0f1224 */ /* 0x000fca00078e00ff */
[----:B------:R-:W2:Y:S01]  /*0880*/  @!P1 LDC R13, c[0x0][0xc] ;  /* 0x00000300ff0d9b82 */ /* 0x000ea20000000800 */
[----:B0-----:R-:W-:Y:S01]  /*0890*/  ULDC UR4, c[0x0][0xc] ;  /* 0x0000030000047ab9 */ /* 0x001fe20000000800 */
[----:B------:R-:W-:Y:S01]  /*08a0*/  ULDC UR5, c[0x0][0x10] ;  /* 0x0000040000057ab9 */ /* 0x000fe20000000800 */
[----:B------:R-:W-:Y:S01]  /*08b0*/  ULDC UR6, c[0x0][0x14] ;  /* 0x0000050000067ab9 */ /* 0x000fe20000000800 */
[----:B------:R-:W-:-:S04]  /*08c0*/  UIMAD.WIDE.U32 UR4, UR4, UR5, URZ ;  /* 0x00000005040472a5 */ /* 0x000fc8000f8e003f */
[----:B------:R-:W-:Y:S02]  /*08d0*/  UIMAD.WIDE.U32 UR36, UR4, UR6, URZ ;  /* 0x00000006042472a5 */ /* 0x000fe4000f8e003f */
[----:B------:R-:W-:-:S04]  /*08e0*/  UIMAD UR42, UR5, UR6, URZ ;  /* 0x00000006052a72a4 */ /* 0x000fc8000f8e023f */
[----:B------:R-:W-:Y:S01]  /*08f0*/  UIADD3 UR42, UR37, UR42, URZ ;  /* 0x0000002a252a7290 */ /* 0x000fe2000fffe03f */
[----:B-1----:R-:W-:-:S04]  /*0900*/  @P1 IMAD.WIDE.U32 R16, R17, UR8, R4 ;  /* 0x0000000811101c25 */ /* 0x002fc8000f8e0004 */
[----:B------:R-:W-:Y:S02]  /*0910*/  @P1 IMAD.IADD R17, R17, 0x1, R15 ;  /* 0x0000000111111824 */ /* 0x000fe400078e020f */
[----:B--2---:R-:W-:-:S04]  /*0920*/  @!P1 IMAD.WIDE.U32 R10, R4, R13, R10 ;  /* 0x0000000d040a9225 */ /* 0x004fc800078e000a */
[----:B------:R-:W-:Y:S02]  /*0930*/  @!P1 IMAD.MOV.U32 R16, RZ, RZ, R10 ;  /* 0x000000ffff109224 */ /* 0x000fe400078e000a */
[----:B------:R-:W-:Y:S01]  /*0940*/  @!P1 IMAD.MOV.U32 R17, RZ, RZ, R11 ;  /* 0x000000ffff119224 */ /* 0x000fe200078e000b */
[----:B------:R-:W-:Y:S06]  /*0950*/  @!P3 BRA `(.L_x_5) ;  /* 0x00000000000cb947 */ /* 0x000fec0003800000 */
[----:B------:R-:W-:Y:S01]  /*0960*/  UCGABAR_WAIT ;  /* 0x0000000000007dc7 */ /* 0x000fe20008000000 */
[----:B------:R-:W-:Y:S01]  /*0970*/  CCTL.IVALL ;  /* 0x00000000ff00798f */ /* 0x000fe20002000000 */
[----:B------:R-:W-:Y:S05]  /*0980*/  BRA `(.L_x_6) ;  /* 0x0000000000047947 */ /* 0x000fea0003800000 */
.L_x_5:
[----:B------:R-:W-:Y:S06]  /*0990*/  BAR.SYNC.DEFER_BLOCKING 0x0 ;  /* 0x0000000000007b1d */ /* 0x000fec0000010000 */
.L_x_6:
[----:B------:R-:W-:Y:S05]  /*09a0*/  @!P2 BRA `(.L_x_7) ;  /* 0x0000005c00aca947 */ /* 0x000fea0003800000 */
[----:B------:R-:W-:-:S13]  /*09b0*/  ISETP.GT.U32.AND P0, PT, R8, 0x1, PT ;  /* 0x000000010800780c */ /* 0x000fda0003f04070 */
[----:B------:R-:W-:Y:S05]  /*09c0*/  @P0 EXIT ;  /* 0x000000000000094d */ /* 0x000fea0003800000 */
[----:B------:R-:W-:Y:S01]  /*09d0*/  ULDC.64 UR4, c[0x0][0x650] ;  /* 0x0001940000047ab9 */ /* 0x000fe20000000a00 */
[----:B------:R-:W-:Y:S01]  /*09e0*/  PRMT R3, RZ, 0x7610, R3 ;  /* 0x00007610ff037816 */ /* 0x000fe20000000003 */
[----:B------:R-:W-:Y:S01]  /*09f0*/  IMAD.MOV.U32 R101, RZ, RZ, -0x1 ;  /* 0xffffffffff657424 */ /* 0x000fe200078e00ff */
[----:B------:R-:W-:Y:S01]  /*0a00*/  ISETP.GE.U32.AND P0, PT, R16, UR4, PT ;  /* 0x0000000410007c0c */ /* 0x000fe2000bf06070 */
[----:B------:R-:W-:Y:S02]  /*0a10*/  IMAD.MOV.U32 R100, RZ, RZ, -0x1 ;  /* 0xffffffffff647424 */ /* 0x000fe400078e00ff */
[----:B------:R-:W-:Y:S01]  /*0a20*/  IMAD.MOV.U32 R99, RZ, RZ, -0x1 ;  /* 0xffffffffff637424 */ /* 0x000fe200078e00ff */
[----:B------:R-:W-:-:S13]  /*0a30*/  ISETP.GE.U32.AND.EX P0, PT, R17, UR5, PT, P0 ;  /* 0x0000000511007c0c */ /* 0x000fda000bf06100 */
[----:B------:R-:W-:Y:S05]  /*0a40*/  @P0 BRA `(.L_x_8) ;  /* 0x0000000400280947 */ /* 0x000fea0003800000 */
[----:B------:R-:W0:Y:S01]  /*0a50*/  LDC.64 R22, c[0x0][0x628] ;  /* 0x00018a00ff167b82 */ /* 0x000e220000000a00 */
[----:B------:R-:W-:Y:S02]  /*0a60*/  IMAD.MOV.U32 R10, RZ, RZ, R16 ;  /* 0x000000ffff0a7224 */ /* 0x000fe400078e0010 */
[----:B------:R-:W-:-:S05]  /*0a70*/  IMAD.MOV.U32 R11, RZ, RZ, R17 ;  /* 0x000000ffff0b7224 */ /* 0x000fca00078e0011 */
[----:B------:R-:W1:Y:S08]  /*0a80*/  LDC R8, c[0x0][0x630] ;  /* 0x00018c00ff087b82 */ /* 0x000e700000000800 */
[----:B------:R-:W2:Y:S01]  /*0a90*/  LDC.64 R24, c[0x0][0x620] ;  /* 0x00018800ff187b82 */ /* 0x000ea20000000a00 */
[----:B0-----:R-:W-:-:S04]  /*0aa0*/  ISETP.NE.U32.AND P0, PT, R22, RZ, PT ;  /* 0x000000ff1600720c */ /* 0x001fc80003f05070 */
[----:B------:R-:W-:-:S13]  /*0ab0*/  ISETP.NE.AND.EX P0, PT, R23, RZ, PT, P0 ;  /* 0x000000ff1700720c */ /* 0x000fda0003f05300 */
[----:B-12---:R-:W-:Y:S05]  /*0ac0*/  @!P0 BRA `(.L_x_9) ;  /* 0x0000000000288947 */ /* 0x006fea0003800000 */
[----:B------:R-:W0:Y:S02]  /*0ad0*/  LDC R3, c[0x0][0x634] ;  /* 0x00018d00ff037b82 */ /* 0x000e240000000800 */
[----:B0-----:R-:W-:-:S05]  /*0ae0*/  IADD3 R3, P0, R16, R3, RZ ;  /* 0x0000000310037210 */ /* 0x001fca0007f1e0ff */
[----:B------:R-:W-:-:S04]  /*0af0*/  IMAD.X R21, RZ, RZ, R17, P0 ;  /* 0x000000ffff157224 */ /* 0x000fc800000e0611 */
[----:B------:R-:W-:-:S04]  /*0b00*/  IMAD.WIDE.U32 R10, R21, R22, RZ ;  /* 0x00000016150a7225 */ /* 0x000fc800078e00ff */
[----:B------:R-:W-:-:S04]  /*0b10*/  IMAD.WIDE.U32 R12, P0, R3, R23, R10 ;  /* 0x00000017030c7225 */ /* 0x000fc8000780000a */
[----:B------:R-:W-:-:S04]  /*0b20*/  IMAD.WIDE.U32 R10, R3, R22, RZ ;  /* 0x00000016030a7225 */ /* 0x000fc800078e00ff */
[----:B------:R-:W-:Y:S01]  /*0b30*/  IMAD.X R15, RZ, RZ, RZ, P0 ;  /* 0x000000ffff0f7224 */ /* 0x000fe200000e06ff */
[----:B------:R-:W-:Y:S01]  /*0b40*/  IADD3 RZ, P0, R11, R12, RZ ;  /* 0x0000000c0bff7210 */ /* 0x000fe20007f1e0ff */
[----:B------:R-:W-:-:S04]  /*0b50*/  IMAD.MOV.U32 R14, RZ, RZ, R13 ;  /* 0x000000ffff0e7224 */ /* 0x000fc800078e000d */
[----:B------:R-:W-:-:S08]  /*0b60*/  IMAD.WIDE.U32.X R10, R21, R23, R14, P0 ;  /* 0x00000017150a7225 */ /* 0x000fd000000e040e */
.L_x_9:
[----:B------:R-:W0:Y:S01]  /*0b70*/  LDC.64 R28, c[0x0][0x640] ;  /* 0x00019000ff1c7b82 */ /* 0x000e220000000a00 */
[-CC-:B------:R-:W-:Y:S01]  /*0b80*/  SHF.R.U64 R99, R10, R8.reuse, R11.reuse ;  /* 0x000000080a637219 */ /* 0x180fe2000000120b */
[----:B------:R-:W-:Y:S01]  /*0b90*/  IMAD.MOV.U32 R23, RZ, RZ, 0x1 ;  /* 0x00000001ff177424 */ /* 0x000fe200078e00ff */
[----:B------:R-:W-:Y:S02]  /*0ba0*/  SHF.R.U32.HI R3, RZ, R8, R11 ;  /* 0x00000008ff037219 */ /* 0x000fe4000001160b */
[----:B------:R-:W-:-:S03]  /*0bb0*/  IADD3 R5, P0, RZ, -R99, RZ ;  /* 0x80000063ff057210 */ /* 0x000fc60007f1e0ff */
[----:B------:R-:W1:Y:S02]  /*0bc0*/  LDC R12, c[0x0][0x618] ;  /* 0x00018600ff0c7b82 */ /* 0x000e640000000800 */
[----:B------:R-:W-:Y:S02]  /*0bd0*/  IMAD.X R3, RZ, RZ, ~R3, P0 ;  /* 0x000000ffff037224 */ /* 0x000fe400000e0e03 */
[----:B------:R-:W-:-:S04]  /*0be0*/  IMAD.WIDE.U32 R10, R5, R24, R16 ;  /* 0x00000018050a7225 */ /* 0x000fc800078e0010 */
[----:B------:R-:W2:Y:S01]  /*0bf0*/  LDC R22, c[0x0][0x608] ;  /* 0x00018200ff167b82 */ /* 0x000ea20000000800 */
[----:B------:R-:W-:Y:S02]  /*0c00*/  IMAD R8, R3, R24, RZ ;  /* 0x0000001803087224 */ /* 0x000fe400078e02ff */
[----:B------:R-:W-:Y:S02]  /*0c10*/  IMAD.MOV.U32 R3, RZ, RZ, -0x1 ;  /* 0xffffffffff037424 */ /* 0x000fe400078e00ff */
[----:B------:R-:W-:-:S03]  /*0c20*/  IMAD R5, R5, R25, R8 ;  /* 0x0000001905057224 */ /* 0x000fc600078e0208 */
[----:B------:R-:W3:Y:S01]  /*0c30*/  LDC R26, c[0x0][0x658] ;  /* 0x00019600ff1a7b82 */ /* 0x000ee20000000800 */
[----:B------:R-:W-:Y:S01]  /*0c40*/  IMAD.IADD R5, R11, 0x1, R5 ;  /* 0x000000010b057824 */ /* 0x000fe200078e0205 */
[----:B0-----:R-:W-:-:S04]  /*0c50*/  ISETP.NE.U32.AND P0, PT, R28, RZ, PT ;  /* 0x000000ff1c00720c */ /* 0x001fc80003f05070 */
[----:B------:R-:W-:Y:S02]  /*0c60*/  ISETP.NE.AND.EX P0, PT, R29, RZ, PT, P0 ;  /* 0x000000ff1d00720c */ /* 0x000fe40003f05300 */
[----:B------:R-:W0:Y:S01]  /*0c70*/  LDC R24, c[0x0][0x600] ;  /* 0x00018000ff187b82 */ /* 0x000e220000000800 */
[-CC-:B-1----:R-:W-:Y:S02]  /*0c80*/  SHF.R.U64 R14, R10, R12.reuse, R5.reuse ;  /* 0x0000000c0a0e7219 */ /* 0x182fe40000001205 */
[----:B------:R-:W-:-:S05]  /*0c90*/  SHF.R.U32.HI R5, RZ, R12, R5 ;  /* 0x0000000cff057219 */ /* 0x000fca0000011605 */
[----:B------:R-:W1:Y:S01]  /*0ca0*/  LDC R15, c[0x0][0x648] ;  /* 0x00019200ff0f7b82 */ /* 0x000e620000000800 */
[-CC-:B--2---:R-:W-:Y:S02]  /*0cb0*/  SHF.R.U64 R27, R14, R22.reuse, R5.reuse ;  /* 0x000000160e1b7219 */ /* 0x184fe40000001205 */
[----:B------:R-:W-:Y:S01]  /*0cc0*/  SHF.R.U32.HI R5, RZ, R22, R5 ;  /* 0x00000016ff057219 */ /* 0x000fe20000011605 */
[----:B------:R-:W-:-:S04]  /*0cd0*/  IMAD R22, R9, R20, R4 ;  /* 0x0000001409167224 */ /* 0x000fc800078e0204 */
[----:B------:R-:W2:Y:S01]  /*0ce0*/  LDC R21, c[0x0][0x638] ;  /* 0x00018e00ff157b82 */ /* 0x000ea20000000800 */
[-CC-:B---3--:R-:W-:Y:S02]  /*0cf0*/  SHF.R.U64 R20, R27, R26.reuse, R5.reuse ;  /* 0x0000001a1b147219 */ /* 0x188fe40000001205 */
[-C--:B------:R-:W-:Y:S02]  /*0d00*/  SHF.L.U32 R3, R3, R26.reuse, RZ ;  /* 0x0000001a03037219 */ /* 0x080fe400000006ff */
[----:B------:R-:W-:Y:S01]  /*0d10*/  SHF.R.U32.HI R5, RZ, R26, R5 ;  /* 0x0000001aff057219 */ /* 0x000fe20000011605 */
[----:B------:R-:W-:Y:S01]  /*0d20*/  IMAD.MOV.U32 R4, RZ, RZ, R20 ;  /* 0x000000ffff047224 */ /* 0x000fe200078e0014 */
[----:B------:R-:W-:Y:S01]  /*0d30*/  LOP3.LUT R12, RZ, R3, RZ, 0x33, !PT ;  /* 0x00000003ff0c7212 */ /* 0x000fe200078e33ff */
[----:B------:R-:W3:Y:S01]  /*0d40*/  LDC R25, c[0x0][0x610] ;  /* 0x00018400ff197b82 */ /* 0x000ee20000000800 */
[----:B------:R-:W-:Y:S05]  /*0d50*/  @!P0 BRA `(.L_x_10) ;  /* 0x0000000000288947 */ /* 0x000fea0003800000 */
[----:B------:R-:W4:Y:S02]  /*0d60*/  LDC R3, c[0x0][0x64c] ;  /* 0x00019300ff037b82 */ /* 0x000f240000000800 */
[----:B----4-:R-:W-:-:S05]  /*0d70*/  IADD3 R3, P0, R20, R3, RZ ;  /* 0x0000000314037210 */ /* 0x010fca0007f1e0ff */
        /* <DEDUP_REMOVED lines=8> */
.L_x_10:
[----:B-1----:R-:W-:Y:S01]  /*0e00*/  SHF.R.U64 R4, R4, R15, R5 ;  /* 0x0000000f04047219 */ /* 0x002fe20000001205 */
[----:B0-----:R-:W-:Y:S01]  /*0e10*/  VIADD R5, R24, 0xffffffff ;  /* 0xffffffff18057836 */ /* 0x001fe20000000000 */
[----:B------:R-:W-:Y:S02]  /*0e20*/  SHF.L.U32 R3, R23, R26, RZ ;  /* 0x0000001a17037219 */ /* 0x000fe400000006ff */
[----:B------:R-:W-:Y:S01]  /*0e30*/  LOP3.LUT R12, R27, R12, RZ, 0xc0, !PT ;  /* 0x0000000c1b0c7212 */ /* 0x000fe200078ec0ff */
[----:B------:R-:W-:Y:S01]  /*0e40*/  IMAD.MOV R8, RZ, RZ, -R4 ;  /* 0x000000ffff087224 */ /* 0x000fe200078e0a04 */
[----:B------:R-:W-:-:S03]  /*0e50*/  SEL R7, R7, R22, !P1 ;  /* 0x0000001607077207 */ /* 0x000fc60004800000 */
[----:B------:R-:W-:Y:S01]  /*0e60*/  IMAD R12, R3, R4, R12 ;  /* 0x00000004030c7224 */ /* 0x000fe200078e020c */
[----:B------:R-:W-:Y:S01]  /*0e70*/  LOP3.LUT R4, R14, R5, RZ, 0xc0, !PT ;  /* 0x000000050e047212 */ /* 0x000fe200078ec0ff */
[----:B--2---:R-:W-:Y:S02]  /*0e80*/  IMAD R3, R8, R21, R20 ;  /* 0x0000001508037224 */ /* 0x004fe400078e0214 */
[----:B---3--:R-:W-:Y:S02]  /*0e90*/  IMAD R7, R12, R25, R7 ;  /* 0x000000190c077224 */ /* 0x008fe400078e0207 */
[----:B------:R-:W-:Y:S02]  /*0ea0*/  IMAD.MOV.U32 R5, RZ, RZ, 0x1 ;  /* 0x00000001ff057424 */ /* 0x000fe400078e00ff */
[----:B------:R-:W-:-:S03]  /*0eb0*/  IMAD R4, R3, R24, R4 ;  /* 0x0000001803047224 */ /* 0x000fc600078e0204 */
[----:B------:R-:W-:Y:S02]  /*0ec0*/  PRMT R3, R5, 0x7610, R3 ;  /* 0x0000761005037816 */ /* 0x000fe40000000003 */
[----:B------:R-:W-:Y:S02]  /*0ed0*/  SEL R100, R4, R7, !P1 ;  /* 0x0000000704647207 */ /* 0x000fe40004800000 */
[----:B------:R-:W-:-:S07]  /*0ee0*/  SEL R101, R7, R4, !P1 ;  /* 0x0000000407657207 */ /* 0x000fce0004800000 */
.L_x_8:
[----:B------:R-:W-:-:S08]  /*0ef0*/  NOP ;  /* 0x0000000000007918 */ /* 0x000fd00000000000 */
[----:B------:R-:W0:Y:S02]  /*0f00*/  USETMAXREG.TRY_ALLOC.CTAPOOL UP0, 0xe8 ;  /* 0x000000e8000079c8 */ /* 0x000e240008000600 */
[----:B0-----:R-:W-:-:S13]  /*0f10*/  PLOP3.LUT P0, PT, PT, PT, UP0, 0x80, 0x0 ;  /* 0x000000000000781c */ /* 0x001fda0003f0f008 */
[----:B------:R-:W-:Y:S05]  /*0f20*/  @!P0 BRA `(.L_x_8) ;  /* 0xfffffffc00f08947 */ /* 0x000fea000383ffff */
[----:B------:R-:W-:Y:S01]  /*0f30*/  ULDC.64 UR4, c[0x0][0x598] ;  /* 0x0001660000047ab9 */ /* 0x000fe20000000a00 */
[----:B------:R-:W-:Y:S01]  /*0f40*/  ULDC.64 UR38, c[0x0][0x208] ;  /* 0x0000820000267ab9 */ /* 0x000fe20000000a00 */
[----:B------:R-:W-:-:S04]  /*0f50*/  ISETP.NE.U32.AND P0, PT, RZ, UR4, PT ;  /* 0x00000004ff007c0c */ /* 0x000fc8000bf05070 */
[----:B------:R-:W-:-:S13]  /*0f60*/  ISETP.NE.AND.EX P0, PT, RZ, UR5, PT, P0 ;  /* 0x00000005ff007c0c */ /* 0x000fda000bf05300 */
[----:B------:R-:W-:Y:S05]  /*0f70*/  @!P0 BRA `(.L_x_11) ;  /* 0x00000000001c8947 */ /* 0x000fea0003800000 */
[----:B------:R-:W0:Y:S02]  /*0f80*/  LDC.64 R4, c[0x0][0x598] ;  /* 0x00016600ff047b82 */ /* 0x000e240000000a00 */
[----:B0-----:R-:W2:Y:S02]  /*0f90*/  LDG.E.64 R4, desc[UR38][R4.64] ;  /* 0x0000002604047981 */ /* 0x001ea4000c1e1b00 */
[----:B--2---:R-:W-:-:S04]  /*0fa0*/  ISETP.NE.U32.AND P0, PT, R4, RZ, PT ;  /* 0x000000ff0400720c */ /* 0x004fc80003f05070 */
[----:B------:R-:W-:-:S13]  /*0fb0*/  ISETP.NE.AND.EX P0, PT, R5, RZ, PT, P0 ;  /* 0x000000ff0500720c */ /* 0x000fda0003f05300 */
[----:B------:R-:W-:Y:S05]  /*0fc0*/  @!P0 BRA `(.L_x_11) ;  /* 0x0000000000088947 */ /* 0x000fea0003800000 */
[----:B------:R0:W5:Y:S01]  /*0fd0*/  LD.E R88, desc[UR38][R4.64] ;  /* 0x0000002604587980 */ /* 0x000162000c101900 */
[----:B------:R-:W-:Y:S05]  /*0fe0*/  BRA `(.L_x_12) ;  /* 0x0000000000247947 */ /* 0x000fea0003800000 */
.L_x_11:
[----:B------:R-:W-:Y:S02]  /*0ff0*/  ULDC.64 UR4, c[0x0][0x588] ;  /* 0x0001620000047ab9 */ /* 0x000fe40000000a00 */
[----:B------:R-:W-:-:S04]  /*1000*/  ISETP.NE.U32.AND P0, PT, RZ, UR4, PT ;  /* 0x00000004ff007c0c */ /* 0x000fc8000bf05070 */
[----:B------:R-:W-:-:S13]  /*1010*/  ISETP.NE.AND.EX P0, PT, RZ, UR5, PT, P0 ;  /* 0x00000005ff007c0c */ /* 0x000fda000bf05300 */
[----:B------:R-:W-:Y:S05]  /*1020*/  @!P0 BRA `(.L_x_13) ;  /* 0x00000000000c8947 */ /* 0x000fea0003800000 */
[----:B------:R-:W0:Y:S02]  /*1030*/  LDC.64 R88, c[0x0][0x588] ;  /* 0x00016200ff587b82 */ /* 0x000e240000000a00 */
[----:B0-----:R1:W5:Y:S01]  /*1040*/  LDG.E R88, desc[UR38][R88.64] ;  /* 0x0000002658587981 */ /* 0x001362000c1e1900 */
[----:B------:R-:W-:Y:S05]  /*1050*/  BRA `(.L_x_12) ;  /* 0x0000000000087947 */ /* 0x000fea0003800000 */
.L_x_13:
[----:B------:R-:W-:Y:S02]  /*1060*/  ULDC UR4, c[0x0][0x580] ;  /* 0x0001600000047ab9 */ /* 0x000fe40000000800 */
[----:B------:R-:W-:-:S07]  /*1070*/  IMAD.U32 R88, RZ, RZ, UR4 ;  /* 0x00000004ff587e24 */ /* 0x000fce000f8e00ff */
.L_x_12:
[----:B------:R-:W-:Y:S02]  /*1080*/  ULDC.64 UR4, c[0x0][0x5a0] ;  /* 0x0001680000047ab9 */ /* 0x000fe40000000a00 */
[----:B------:R-:W-:-:S04]  /*1090*/  ISETP.NE.U32.AND P0, PT, RZ, UR4, PT ;  /* 0x00000004ff007c0c */ /* 0x000fc8000bf05070 */
[----:B------:R-:W-:-:S13]  /*10a0*/  ISETP.NE.AND.EX P0, PT, RZ, UR5, PT, P0 ;  /* 0x00000005ff007c0c */ /* 0x000fda000bf05300 */
[----:B------:R-:W-:Y:S05]  /*10b0*/  @!P0 BRA `(.L_x_14) ;  /* 0x00000000001c8947 */ /* 0x000fea0003800000 */
[----:B0-----:R-:W0:Y:S02]  /*10c0*/  LDC.64 R4, c[0x0][0x5a0] ;  /* 0x00016800ff047b82 */ /* 0x001e240000000a00 */
[----:B0-----:R-:W2:Y:S02]  /*10d0*/  LDG.E.64 R4, desc[UR38][R4.64] ;  /* 0x0000002604047981 */ /* 0x001ea4000c1e1b00 */
[----:B--2---:R-:W-:-:S04]  /*10e0*/  ISETP.NE.U32.AND P0, PT, R4, RZ, PT ;  /* 0x000000ff0400720c */ /* 0x004fc80003f05070 */
[----:B------:R-:W-:-:S13]  /*10f0*/  ISETP.NE.AND.EX P0, PT, R5, RZ, PT, P0 ;  /* 0x000000ff0500720c */ /* 0x000fda0003f05300 */
[----:B------:R-:W-:Y:S05]  /*1100*/  @!P0 BRA `(.L_x_14) ;  /* 0x0000000000088947 */ /* 0x000fea0003800000 */
[----:B-1----:R0:W5:Y:S01]  /*1110*/  LD.E R89, desc[UR38][R4.64] ;  /* 0x0000002604597980 */ /* 0x002162000c101900 */
[----:B------:R-:W-:Y:S05]  /*1120*/  BRA `(.L_x_15) ;  /* 0x0000000000247947 */ /* 0x000fea0003800000 */
.L_x_14:
[----:B------:R-:W-:Y:S02]  /*1130*/  ULDC.64 UR4, c[0x0][0x590] ;  /* 0x0001640000047ab9 */ /* 0x000fe40000000a00 */
[----:B------:R-:W-:-:S04]  /*1140*/  ISETP.NE.U32.AND P0, PT, RZ, UR4, PT ;  /* 0x00000004ff007c0c */ /* 0x000fc8000bf05070 */
[----:B------:R-:W-:-:S13]  /*1150*/  ISETP.NE.AND.EX P0, PT, RZ, UR5, PT, P0 ;  /* 0x00000005ff007c0c */ /* 0x000fda000bf05300 */
[----:B------:R-:W-:Y:S05]  /*1160*/  @!P0 BRA `(.L_x_16) ;  /* 0x00000000000c8947 */ /* 0x000fea0003800000 */
[----:B0-----:R-:W1:Y:S02]  /*1170*/  LDC.64 R4, c[0x0][0x590] ;  /* 0x00016400ff047b82 */ /* 0x001e640000000a00 */
[----:B-1----:R1:W5:Y:S01]  /*1180*/  LDG.E R89, desc[UR38][R4.64] ;  /* 0x0000002604597981 */ /* 0x002362000c1e1900 */
[----:B------:R-:W-:Y:S05]  /*1190*/  BRA `(.L_x_15) ;  /* 0x0000000000087947 */ /* 0x000fea0003800000 */
.L_x_16:
[----:B------:R-:W-:Y:S02]  /*11a0*/  ULDC UR4, c[0x0][0x584] ;  /* 0x0001610000047ab9 */ /* 0x000fe40000000800 */
[----:B-1----:R-:W-:-:S07]  /*11b0*/  IMAD.U32 R89, RZ, RZ, UR4 ;  /* 0x00000004ff597e24 */ /* 0x002fce000f8e00ff */
.L_x_15:
[----:B------:R-:W-:-:S13]  /*11c0*/  LOP3.LUT P0, RZ, R3, 0xff, RZ, 0xc0, !PT ;  /* 0x000000ff03ff7812 */ /* 0x000fda000780c0ff */
[----:B------:R-:W-:Y:S05]  /*11d0*/  @!P0 EXIT ;  /* 0x000000000000894d */ /* 0x000fea0003800000 */
[----:B------:R-:W2:Y:S01]  /*11e0*/  LDC R92, c[0x0][0x658] ;  /* 0x00019600ff5c7b82 */ /* 0x000ea20000000800 */
[----:B------:R-:W-:Y:S01]  /*11f0*/  ULDC.64 UR6, c[0x0][0x288] ;  /* 0x0000a20000067ab9 */ /* 0x000fe20000000a00 */
[----:B------:R-:W-:Y:S01]  /*1200*/  LOP3.LUT R6, R6, 0x1, RZ, 0xc0, !PT ;  /* 0x0000000106067812 */ /* 0x000fe200078ec0ff */
[----:B------:R-:W-:Y:S01]  /*1210*/  UIADD3 UR4, UR7, 0x3f, URZ ;  /* 0x0000003f07047890 */ /* 0x000fe2000fffe03f */
[----:B------:R-:W-:Y:S01]  /*1220*/  SHF.R.U32.HI R3, RZ, 0x2, R94 ;  /* 0x00000002ff037819 */ /* 0x000fe2000001165e */
[----:B01----:R-:W-:Y:S01]  /*1230*/  IMAD.MOV.U32 R5, RZ, RZ, -0x1 ;  /* 0xffffffffff057424 */ /* 0x003fe200078e00ff */
[----:B------:R-:W-:Y:S01]  /*1240*/  SHF.R.U32.HI R0, RZ, 0x1, R0 ;  /* 0x00000001ff007819 */ /* 0x000fe20000011600 */
[----:B------:R-:W-:Y:S01]  /*1250*/  USHF.R.S32.HI UR5, URZ, 0x1f, UR4 ;  /* 0x0000001f3f057899 */ /* 0x000fe20008011404 */
[----:B------:R-:W0:Y:S01]  /*1260*/  LDC.64 R90, c[0x0][0x5c8] ;  /* 0x00017200ff5a7b82 */ /* 0x000e220000000a00 */
[----:B------:R-:W-:Y:S01]  /*1270*/  IMAD.SHL.U32 R22, R6, 0x40, RZ ;  /* 0x0000004006167824 */ /* 0x000fe200078e00ff */
[----:B------:R-:W-:Y:S01]  /*1280*/  LOP3.LUT R3, R3, 0x7, RZ, 0xc0, !PT ;  /* 0x0000000703037812 */ /* 0x000fe200078ec0ff */
[----:B------:R-:W-:Y:S01]  /*1290*/  ULEA.HI UR5, UR5, UR4, URZ, 0x6 ;  /* 0x0000000405057291 */ /* 0x000fe2000f8f303f */
[----:B------:R-:W-:Y:S01]  /*12a0*/  LOP3.LUT R0, R0, 0x30, RZ, 0xc0, !PT ;  /* 0x0000003000007812 */ /* 0x000fe200078ec0ff */
[----:B------:R-:W-:Y:S01]  /*12b0*/  IMAD.MOV.U32 R7, RZ, RZ, 0x1 ;  /* 0x00000001ff077424 */ /* 0x000fe200078e00ff */
[--C-:B------:R-:W-:Y:S01]  /*12c0*/  LOP3.LUT R22, R22, 0x40, R3.reuse, 0xe2, !PT ;  /* 0x0000004016167812 */ /* 0x100fe200078ee203 */
[----:B------:R-:W-:Y:S01]  /*12d0*/  USHF.R.S32.HI UR43, URZ, 0x6, UR5 ;  /* 0x000000063f2b7899 */ /* 0x000fe20008011405 */
[----:B------:R-:W1:Y:S01]  /*12e0*/  LDC R96, c[0x0][0x600] ;  /* 0x00018000ff607b82 */ /* 0x000e620000000800 */
[----:B------:R-:W-:Y:S01]  /*12f0*/  IADD3 R3, RZ, -R0, -R3 ;  /* 0x80000000ff037210 */ /* 0x000fe20007ffe803 */
[----:B------:R-:W-:Y:S01]  /*1300*/  IMAD.U32 R4, RZ, RZ, UR6 ;  /* 0x00000006ff047e24 */ /* 0x000fe2000f8e00ff */
[C---:B------:R-:W-:Y:S01]  /*1310*/  LOP3.LUT R93, R94.reuse, 0x3, RZ, 0xc0, !PT ;  /* 0x000000035e5d7812 */ /* 0x040fe200078ec0ff */
[----:B------:R-:W-:Y:S01]  /*1320*/  UISETP.LT.AND UP0, UPT, UR43, 0x1, UPT ;  /* 0x000000012b00788c */ /* 0x000fe2000bf01270 */
[----:B------:R-:W-:Y:S01]  /*1330*/  LOP3.LUT R95, R94, 0x80, RZ, 0xc0, !PT ;  /* 0x000000805e5f7812 */ /* 0x000fe200078ec0ff */
[----:B------:R-:W-:Y:S01]  /*1340*/  IMAD R3, R6, -0x40, R3 ;  /* 0xffffffc006037824 */ /* 0x000fe200078e0203 */
[----:B------:R-:W-:Y:S01]  /*1350*/  ULDC UR4, c[0x0][0x284] ;  /* 0x0000a10000047ab9 */ /* 0x000fe20000000800 */
[----:B--2---:R-:W-:Y:S01]  /*1360*/  SHF.L.U32 R5, R5, R92, RZ ;  /* 0x0000005c05057219 */ /* 0x004fe200000006ff */
[----:B------:R-:W-:Y:S01]  /*1370*/  USEL UR44, UR43, 0x1, UP0 ;  /* 0x000000012b2c7887 */ /* 0x000fe20008000000 */
[----:B------:R-:W-:Y:S01]  /*1380*/  IMAD R93, R93, -0x2, R4 ;  /* 0xfffffffe5d5d7824 */ /* 0x000fe200078e0204 */
[----:B------:R-:W-:Y:S01]  /*1390*/  LOP3.LUT R22, R22, R0, RZ, 0xfc, !PT ;  /* 0x0000000016167212 */ /* 0x000fe200078efcff */
[----:B------:R-:W-:Y:S01]  /*13a0*/  IMAD.SHL.U32 R94, R94, 0x2, RZ ;  /* 0x000000025e5e7824 */ /* 0x000fe200078e00ff */
[----:B------:R-:W-:Y:S01]  /*13b0*/  SHF.L.U32 R92, R7, R92, RZ ;  /* 0x0000005c075c7219 */ /* 0x000fe200000006ff */
[----:B------:R-:W-:Y:S01]  /*13c0*/  VIADD R98, R3, UR4 ;  /* 0x0000000403627c36 */ /* 0x000fe20008000000 */
[----:B------:R-:W-:Y:S01]  /*13d0*/  LOP3.LUT R103, R18, 0x1, RZ, 0xfc, !PT ;  /* 0x0000000112677812 */ /* 0x000fe200078efcff */
[----:B------:R-:W-:Y:S01]  /*13e0*/  IMAD.MOV.U32 R23, RZ, RZ, RZ ;  /* 0x000000ffff177224 */ /* 0x000fe200078e00ff */
[C---:B0-----:R-:W-:Y:S01]  /*13f0*/  SHF.L.U64.HI R91, R90.reuse, 0x3, R91 ;  /* 0x000000035a5b7819 */ /* 0x041fe2000001025b */
[----:B------:R-:W-:Y:S01]  /*1400*/  IMAD.SHL.U32 R90, R90, 0x8, RZ ;  /* 0x000000085a5a7824 */ /* 0x000fe200078e00ff */
[----:B------:R-:W-:Y:S01]  /*1410*/  SHF.R.U32.HI R95, RZ, 0x7, R95 ;  /* 0x00000007ff5f7819 */ /* 0x000fe2000001165f */
[----:B------:R-:W-:Y:S01]  /*1420*/  UIADD3 UR44, UR43, -UR44, URZ ;  /* 0x8000002c2b2c7290 */ /* 0x000fe2000fffe03f */
[----:B------:R-:W-:Y:S01]  /*1430*/  LOP3.LUT R97, RZ, R5, RZ, 0x33, !PT ;  /* 0x00000005ff617212 */ /* 0x000fe200078e33ff */
[----:B------:R-:W-:Y:S01]  /*1440*/  UMOV UR40, URZ ;  /* 0x0000003f00287c82 */ /* 0x000fe20008000000 */
[----:B------:R-:W-:Y:S01]  /*1450*/  UMOV UR41, URZ ;  /* 0x0000003f00297c82 */ /* 0x000fe20008000000 */
[----:B-1----:R-:W-:-:S08]  /*1460*/  VIADD R96, R96, 0xffffffff ;  /* 0xffffffff60607836 */ /* 0x002fd00000000000 */
.L_x_164:
[----:B0-----:R-:W0:Y:S01]  /*1470*/  SHFL.IDX PT, R0, R95, RZ, 0x1f ;  /* 0x00001fff5f007589 */ /* 0x001e2200000e0000 */
[----:B-1----:R-:W1:Y:S01]  /*1480*/  S2UR UR7, SR_CgaCtaId ;  /* 0x00000000000779c3 */ /* 0x002e620000008800 */
[----:B------:R-:W-:Y:S01]  /*1490*/  UMOV UR6, 0x400 ;  /* 0x0000040000067882 */ /* 0x000fe20000000000 */
[----:B0-----:R-:W-:Y:S01]  /*14a0*/  R2UR UR4, R0 ;  /* 0x00000000000472ca */ /* 0x001fe200000e0000 */
[----:B-1----:R-:W-:-:S12]  /*14b0*/  ULEA UR6, UR7, UR6, 0x18 ;  /* 0x0000000607067291 */ /* 0x002fd8000f8ec03f */
[----:B------:R-:W-:-:S04]  /*14c0*/  ULEA.HI UR5, UR4, UR4, URZ, 0x1 ;  /* 0x0000000404057291 */ /* 0x000fc8000f8f083f */
[----:B------:R-:W-:-:S04]  /*14d0*/  ULOP3.LUT UR5, UR5, 0x7fffe, URZ, 0xc0, !UPT ;  /* 0x0007fffe05057892 */ /* 0x000fc8000f8ec03f */
[----:B------:R-:W-:-:S03]  /*14e0*/  UIADD3 UR5, UR4, -UR5, URZ ;  /* 0x8000000504057290 */ /* 0x000fc6000fffe03f */
[----:B------:R-:W-:Y:S01]  /*14f0*/  ULDC UR4, c[0x0][0x28c] ;  /* 0x0000a30000047ab9 */ /* 0x000fe20000000800 */
[----:B------:R-:W-:Y:S01]  /*1500*/  ULEA UR5, UR5, UR6, 0xd ;  /* 0x0000000605057291 */ /* 0x000fe2000f8e683f */
[----:B------:R-:W-:-:S03]  /*1510*/  ISETP.LT.AND P0, PT, RZ, UR4, PT ;  /* 0x00000004ff007c0c */ /* 0x000fc6000bf01270 */
[----:B------:R-:W-:-:S04]  /*1520*/  UIADD3 UR5, UR5, 0x180, URZ ;  /* 0x0000018005057890 */ /* 0x000fc8000fffe03f */
[----:B------:R-:W-:-:S04]  /*1530*/  USHF.R.U32.HI UR5, URZ, 0x4, UR5 ;  /* 0x000000043f057899 */ /* 0x000fc80008011605 */
[----:B------:R-:W-:-:S04]  /*1540*/  ULOP3.LUT UR5, UR5, 0x3fff, URZ, 0xc0, !UPT ;  /* 0x00003fff05057892 */ /* 0x000fc8000f8ec03f */
[----:B------:R-:W-:Y:S01]  /*1550*/  ULOP3.LUT UR45, UR5, 0x10000, URZ, 0xfc, !UPT ;  /* 0x00010000052d7892 */ /* 0x000fe2000f8efc3f */
[----:B--2345:R-:W-:Y:S11]  /*1560*/  @P0 BRA `(.L_x_17) ;  /* 0x0000000000400947 */ /* 0x03cff60003800000 */
[----:B------:R-:W-:Y:S01]  /*1570*/  MOV R0, 0x0 ;  /* 0x0000000000007802 */ /* 0x000fe20000000f00 */
[----:B------:R-:W-:Y:S01]  /*1580*/  ULDC.64 UR4, c[0x4][0x68] ;  /* 0x01001a0000047ab9 */ /* 0x000fe20000000a00 */
[----:B------:R-:W-:Y:S01]  /*1590*/  ULDC.64 UR6, c[0x4][0x8] ;  /* 0x0100020000067ab9 */ /* 0x000fe20000000a00 */
[----:B------:R-:W-:Y:S01]  /*15a0*/  IMAD.U32 R4, RZ, RZ, UR4 ;  /* 0x00000004ff047e24 */ /* 0x000fe2000f8e00ff */
[----:B------:R0:W1:Y:S01]  /*15b0*/  LDC.64 R14, c[0x4][R0] ;  /* 0x01000000000e7b82 */ /* 0x0000620000000a00 */
[----:B------:R-:W-:Y:S01]  /*15c0*/  IMAD.U32 R5, RZ, RZ, UR5 ;  /* 0x00000005ff057e24 */ /* 0x000fe2000f8e00ff */
[----:B------:R-:W-:Y:S01]  /*15d0*/  ULDC.64 UR4, c[0x4][0x70] ;  /* 0x01001c0000047ab9 */ /* 0x000fe20000000a00 */
[----:B------:R-:W-:Y:S02]  /*15e0*/  IMAD.U32 R10, RZ, RZ, UR6 ;  /* 0x00000006ff0a7e24 */ /* 0x000fe4000f8e00ff */
[----:B------:R-:W-:Y:S02]  /*15f0*/  IMAD.U32 R6, RZ, RZ, UR4 ;  /* 0x00000004ff067e24 */ /* 0x000fe4000f8e00ff */
[----:B------:R-:W-:-:S02]  /*1600*/  IMAD.U32 R7, RZ, RZ, UR5 ;  /* 0x00000005ff077e24 */ /* 0x000fc4000f8e00ff */
[----:B------:R-:W-:Y:S02]  /*1610*/  IMAD.U32 R11, RZ, RZ, UR7 ;  /* 0x00000007ff0b7e24 */ /* 0x000fe4000f8e00ff */
[----:B------:R-:W-:Y:S02]  /*1620*/  IMAD.MOV.U32 R8, RZ, RZ, 0x1e1 ;  /* 0x000001e1ff087424 */ /* 0x000fe400078e00ff */
[----:B------:R-:W-:Y:S02]  /*1630*/  IMAD.MOV.U32 R12, RZ, RZ, 0x1 ;  /* 0x00000001ff0c7424 */ /* 0x000fe400078e00ff */
[----:B0-----:R-:W-:-:S07]  /*1640*/  IMAD.MOV.U32 R13, RZ, RZ, RZ ;  /* 0x000000ffff0d7224 */ /* 0x001fce00078e00ff */
[----:B------:R-:W-:-:S07]  /*1650*/  LEPC R20, `(.L_x_17) ;  /* 0x000000001014794e */ /* 0x000fce0000000000 */
[----:B-1---5:R-:W-:Y:S05]  /*1660*/  CALL.ABS.NOINC R14 ;  /* 0x000000000e007343 */ /* 0x022fea0003c00000 */
.L_x_17:
[----:B------:R-:W-:-:S13]  /*1670*/  ISETP.NE.AND P0, PT, R103, 0x3, PT ;  /* 0x000000036700780c */ /* 0x000fda0003f05270 */
[----:B------:R-:W-:Y:S05]  /*1680*/  @!P0 BRA `(.L_x_18) ;  /* 0x0000000000048947 */ /* 0x000fea0003800000 */
[----:B------:R-:W-:Y:S01]  /*1690*/  BPT.TRAP 0x1 ;  /* 0x000000040000795c */ /* 0x000fe20000300000 */
.L_x_18:
[----:B------:R-:W0:Y:S01]  /*16a0*/  S2UR UR5, SR_CgaCtaId ;  /* 0x00000000000579c3 */ /* 0x000e220000008800 */
[----:B------:R-:W-:Y:S01]  /*16b0*/  UMOV UR4, 0x400 ;  /* 0x0000040000047882 */ /* 0x000fe20000000000 */
[----:B------:R-:W-:Y:S02]  /*16c0*/  IMAD.U32 R0, RZ, RZ, UR40 ;  /* 0x00000028ff007e24 */ /* 0x000fe4000f8e00ff */
[----:B------:R-:W-:-:S03]  /*16d0*/  IMAD.U32 R3, RZ, RZ, UR41 ;  /* 0x00000029ff037e24 */ /* 0x000fc6000f8e00ff */
[----:B------:R-:W-:Y:S01]  /*16e0*/  SHF.L.U32 R0, R0, 0x1f, RZ ;  /* 0x0000001f00007819 */ /* 0x000fe200000006ff */
[----:B0-----:R-:W-:-:S06]  /*16f0*/  ULEA UR4, UR5, UR4, 0x18 ;  /* 0x0000000405047291 */ /* 0x001fcc000f8ec03f */
[----:B------:R-:W-:-:S04]  /*1700*/  IMAD.U32 R6, RZ, RZ, UR4 ;  /* 0x00000004ff067e24 */ /* 0x000fc8000f8e00ff */
[----:B------:R-:W-:-:S04]  /*1710*/  IMAD R3, R3, 0x8, R6 ;  /* 0x0000000803037824 */ /* 0x000fc800078e0206 */
[----:B------:R0:W1:Y:S01]  /*1720*/  SYNCS.PHASECHK.TRANS64.TRYWAIT P1, [R3+URZ], R0 ;  /* 0x00000000030075a7 */ /* 0x000062000802017f */
[----:B------:R-:W-:Y:S05]  /*1730*/  @!P0 BRA `(.L_x_19) ;  /* 0x0000000000048947 */ /* 0x000fea0003800000 */
[----:B------:R-:W-:Y:S01]  /*1740*/  BPT.TRAP 0x1 ;  /* 0x000000040000795c */ /* 0x000fe20000300000 */
.L_x_19:
[----:B------:R-:W-:-:S05]  /*1750*/  IMAD.U32 R4, RZ, RZ, UR44 ;  /* 0x0000002cff047e24 */ /* 0x000fca000f8e00ff */
[----:B------:R-:W-:Y:S01]  /*1760*/  ISETP.GE.AND P2, PT, R4, 0x1, PT ;  /* 0x000000010400780c */ /* 0x000fe20003f46270 */
[----:B-1----:R-:W-:-:S12]  /*1770*/  @P1 BRA `(.L_x_20) ;  /* 0x0000000000081947 */ /* 0x002fd80003800000 */
[----:B------:R-:W1:Y:S02]  /*1780*/  SYNCS.PHASECHK.TRANS64.TRYWAIT P1, [R3+URZ], R0 ;  /* 0x00000000030075a7 */ /* 0x000e64000802017f */
[----:B-1----:R-:W-:Y:S05]  /*1790*/  @!P1 BRA `(.L_x_21) ;  /* 0x0000006800109947 */ /* 0x002fea0003800000 */
.L_x_20:
[----:B------:R-:W-:Y:S05]  /*17a0*/  WARPSYNC.ALL ;  /* 0x0000000000007948 */ /* 0x000fea0003800000 */
[----:B------:R-:W-:Y:S01]  /*17b0*/  R2UR UR4, R6 ;  /* 0x00000000060472ca */ /* 0x000fe200000e0000 */
[----:B------:R-:W-:Y:S01]  /*17c0*/  ULEA UR5, UR41, UR45, 0xa ;  /* 0x0000002d29057291 */ /* 0x000fe2000f8e503f */
[----:B------:R-:W-:Y:S01]  /*17d0*/  WARPGROUP.ARRIVE ;  /* 0x00000000000079c5 */ /* 0x000fe20000000000 */
[----:B------:R-:W-:Y:S01]  /*17e0*/  UMOV UR9, 0x40000040 ;  /* 0x4000004000097882 */ /* 0x000fe20000000000 */
[----:B------:R-:W-:-:S04]  /*17f0*/  UMOV UR11, 0x40000040 ;  /* 0x40000040000b7882 */ /* 0x000fc80000000000 */
[----:B------:R-:W-:-:S05]  /*1800*/  UMOV UR8, UR5 ;  /* 0x0000000500087c82 */ /* 0x000fca0008000000 */
[----:B------:R-:W-:-:S04]  /*1810*/  UIADD3 UR4, UR4, 0x1c180, URZ ;  /* 0x0001c18004047890 */ /* 0x000fc8000fffe03f */
[----:B------:R-:W-:-:S04]  /*1820*/  USHF.R.U32.HI UR4, URZ, 0x4, UR4 ;  /* 0x000000043f047899 */ /* 0x000fc80008011604 */
[----:B------:R-:W-:-:S04]  /*1830*/  ULOP3.LUT UR4, UR4, 0x3fff, URZ, 0xc0, !UPT ;  /* 0x00003fff04047892 */ /* 0x000fc8000f8ec03f */
[----:B------:R-:W-:-:S04]  /*1840*/  ULOP3.LUT UR4, UR4, 0x2000000, URZ, 0xfc, !UPT ;  /* 0x0200000004047892 */ /* 0x000fc8000f8efc3f */
[----:B------:R-:W-:-:S07]  /*1850*/  ULEA UR6, UR41, UR4, 0xa ;  /* 0x0000000429067291 */ /* 0x000fce000f8e503f */
[----:B------:R-:W-:Y:S02]  /*1860*/  UMOV UR10, UR6 ;  /* 0x00000006000a7c82 */ /* 0x000fe40008000000 */
[----:B------:R-:W-:Y:S01]  /*1870*/  HGMMA.64x128x16.F32 R24, gdesc[UR8].tnspB, RZ, !UPT, gsb0 ;  /* 0x41e00000081879f0 */ /* 0x000fe2000c0008ff */
[----:B------:R-:W-:Y:S02]  /*1880*/  UIADD3 UR8, UR5, 0x2, URZ ;  /* 0x0000000205087890 */ /* 0x000fe4000fffe03f */
[----:B------:R-:W-:Y:S01]  /*1890*/  UIADD3 UR10, UR6, 0x80, URZ ;  /* 0x00000080060a7890 */ /* 0x000fe2000fffe03f */
[----:B------:R-:W-:Y:S01]  /*18a0*/  UMOV UR9, 0x40000040 ;  /* 0x4000004000097882 */ /* 0x000fe20000000000 */
[----:B------:R-:W-:Y:S01]  /*18b0*/  UMOV UR11, 0x40000040 ;  /* 0x40000040000b7882 */ /* 0x000fe20000000000 */
[----:B------:R-:W-:Y:S02]  /*18c0*/  WARPGROUP.DEPBAR.LE gsb0, 0x0 ;  /* 0x00008000000079c5 */ /* 0x000fe40000010000 */
[----:B------:R-:W-:-:S06]  /*18d0*/  WARPGROUP.ARRIVE ;  /* 0x00000000000079c5 */ /* 0x000fcc0000000000 */
[----:B------:R-:W-:Y:S01]  /*18e0*/  HGMMA.64x128x16.F32 R24, gdesc[UR8].tnspB, R24, gsb0 ;  /* 0x41e00000081879f0 */ /* 0x000fe20008000818 */
        /* <DEDUP_REMOVED lines=13> */
[----:B------:R-:W-:Y:S03]  /*19c0*/  HGMMA.64x128x16.F32 R24, gdesc[UR8].tnspB, R24, gsb0 ;  /* 0x41e00000081879f0 */ /* 0x000fe60008000818 */
[----:B------:R-:W-:Y:S02]  /*19d0*/  WARPGROUP.DEPBAR.LE gsb0, 0x0 ;  /* 0x00008000000079c5 */ /* 0x000fe40000010000 */
[----:B------:R-:W-:Y:S05]  /*19e0*/  @!P2 BRA `(.L_x_22) ;  /* 0x000000040028a947 */ /* 0x000fea0003800000 */
[----:B------:R-:W-:Y:S01]  /*19f0*/  UIADD3 UR5, UR41, 0x1, URZ ;  /* 0x0000000129057890 */ /* 0x000fe2000fffe03f */
[----:B01----:R-:W-:Y:S02]  /*1a00*/  IMAD.U32 R0, RZ, RZ, UR44 ;  /* 0x0000002cff007e24 */ /* 0x003fe4000f8e00ff */
[----:B------:R-:W-:Y:S01]  /*1a10*/  IMAD.U32 R3, RZ, RZ, UR41 ;  /* 0x00000029ff037e24 */ /* 0x000fe2000f8e00ff */
[----:B------:R-:W-:-:S04]  /*1a20*/  UISETP.NE.AND UP0, UPT, UR5, 0x7, UPT ;  /* 0x000000070500788c */ /* 0x000fc8000bf05270 */
[----:B------:R-:W-:Y:S02]  /*1a30*/  USEL UR6, URZ, 0x1, UP0 ;  /* 0x000000013f067887 */ /* 0x000fe40008000000 */
[----:B------:R-:W-:Y:S02]  /*1a40*/  USEL UR5, UR5, URZ, UP0 ;  /* 0x0000003f05057287 */ /* 0x000fe40008000000 */
[----:B------:R-:W-:-:S06]  /*1a50*/  ULOP3.LUT UR6, UR40, UR6, URZ, 0x3c, !UPT ;  /* 0x0000000628067292 */ /* 0x000fcc000f8e3c3f */
[----:B------:R-:W-:-:S07]  /*1a60*/  IMAD.U32 R7, RZ, RZ, UR6 ;  /* 0x00000006ff077e24 */ /* 0x000fce000f8e00ff */
.L_x_29:
[----:B------:R-:W-:Y:S05]  /*1a70*/  @!P0 BRA `(.L_x_23) ;  /* 0x0000000000048947 */ /* 0x000fea0003800000 */
[----:B------:R-:W-:Y:S01]  /*1a80*/  BPT.TRAP 0x1 ;  /* 0x000000040000795c */ /* 0x000fe20000300000 */
.L_x_23:
[----:B------:R-:W0:Y:S01]  /*1a90*/  S2UR UR7, SR_CgaCtaId ;  /* 0x00000000000779c3 */ /* 0x000e220000008800 */
[----:B------:R-:W-:Y:S01]  /*1aa0*/  UMOV UR6, 0x400 ;  /* 0x0000040000067882 */ /* 0x000fe20000000000 */
[----:B------:R-:W-:Y:S01]  /*1ab0*/  IMAD.U32 R5, RZ, RZ, UR5 ;  /* 0x00000005ff057e24 */ /* 0x000fe2000f8e00ff */
[----:B------:R-:W-:Y:S01]  /*1ac0*/  SHF.L.U32 R4, R7, 0x1f, RZ ;  /* 0x0000001f07047819 */ /* 0x000fe200000006ff */
[----:B0-----:R-:W-:-:S06]  /*1ad0*/  ULEA UR6, UR7, UR6, 0x18 ;  /* 0x0000000607067291 */ /* 0x001fcc000f8ec03f */
[----:B------:R-:W-:-:S04]  /*1ae0*/  IMAD.U32 R6, RZ, RZ, UR6 ;  /* 0x00000006ff067e24 */ /* 0x000fc8000f8e00ff */
[----:B------:R-:W-:-:S04]  /*1af0*/  IMAD R5, R5, 0x8, R6 ;  /* 0x0000000805057824 */ /* 0x000fc800078e0206 */
[----:B------:R0:W1:Y:S01]  /*1b00*/  SYNCS.PHASECHK.TRANS64.TRYWAIT P1, [R5+URZ], R4 ;  /* 0x00000004050075a7 */ /* 0x000062000802017f */
[----:B------:R-:W-:Y:S05]  /*1b10*/  @!P0 BRA `(.L_x_24) ;  /* 0x0000000000048947 */ /* 0x000fea0003800000 */
[----:B------:R-:W-:Y:S01]  /*1b20*/  BPT.TRAP 0x1 ;  /* 0x000000040000795c */ /* 0x000fe20000300000 */
.L_x_24:
[----:B-1----:R-:W-:Y:S05]  /*1b30*/  @P1 BRA `(.L_x_25) ;  /* 0x0000000000081947 */ /* 0x002fea0003800000 */
[----:B------:R-:W1:Y:S02]  /*1b40*/  SYNCS.PHASECHK.TRANS64.TRYWAIT P1, [R5+URZ], R4 ;  /* 0x00000004050075a7 */ /* 0x000e64000802017f */
[----:B-1----:R-:W-:Y:S05]  /*1b50*/  @!P1 BRA `(.L_x_26) ;  /* 0x0000006400349947 */ /* 0x002fea0003800000 */
.L_x_25:
[----:B------:R-:W-:Y:S01]  /*1b60*/  ULEA UR6, UR5, UR45, 0xa ;  /* 0x0000002d05067291 */ /* 0x000fe2000f8e503f */
[----:B------:R-:W-:Y:S01]  /*1b70*/  WARPGROUP.ARRIVE ;  /* 0x00000000000079c5 */ /* 0x000fe20000000000 */
[----:B------:R-:W-:Y:S01]  /*1b80*/  ULEA UR7, UR5, UR4, 0xa ;  /* 0x0000000405077291 */ /* 0x000fe2000f8e503f */
[----:B------:R-:W-:Y:S01]  /*1b90*/  UMOV UR9, 0x40000040 ;  /* 0x4000004000097882 */ /* 0x000fe20000000000 */
[----:B------:R-:W-:-:S03]  /*1ba0*/  UMOV UR11, 0x40000040 ;  /* 0x40000040000b7882 */ /* 0x000fc60000000000 */
[----:B------:R-:W-:Y:S02]  /*1bb0*/  UMOV UR8, UR6 ;  /* 0x0000000600087c82 */ /* 0x000fe40008000000 */
[----:B------:R-:W-:Y:S02]  /*1bc0*/  UMOV UR10, UR7 ;  /* 0x00000007000a7c82 */ /* 0x000fe40008000000 */
[----:B------:R-:W-:Y:S01]  /*1bd0*/  HGMMA.64x128x16.F32 R24, gdesc[UR8].tnspB, R24, gsb0 ;  /* 0x41e00000081879f0 */ /* 0x000fe20008000818 */
[----:B------:R-:W-:Y:S02]  /*1be0*/  UIADD3 UR8, UR6, 0x2, URZ ;  /* 0x0000000206087890 */ /* 0x000fe4000fffe03f */
[----:B------:R-:W-:Y:S01]  /*1bf0*/  UIADD3 UR10, UR7, 0x80, URZ ;  /* 0x00000080070a7890 */ /* 0x000fe2000fffe03f */
[----:B------:R-:W-:Y:S01]  /*1c00*/  UMOV UR9, 0x40000040 ;  /* 0x4000004000097882 */ /* 0x000fe20000000000 */
[----:B------:R-:W-:Y:S01]  /*1c10*/  UMOV UR11, 0x40000040 ;  /* 0x40000040000b7882 */ /* 0x000fe20000000000 */
[----:B------:R-:W-:-:S02]  /*1c20*/  WARPGROUP.DEPBAR.LE gsb0, 0x0 ;  /* 0x00008000000079c5 */ /* 0x000fc40000010000 */
        /* <DEDUP_REMOVED lines=18> */
[----:B------:R-:W-:Y:S01]  /*1d50*/  BPT.TRAP 0x1 ;  /* 0x000000040000795c */ /* 0x000fe20000300000 */
.L_x_27:
[----:B------:R-:W-:-:S13]  /*1d60*/  ISETP.NE.AND P1, PT, R102, RZ, PT ;  /* 0x000000ff6600720c */ /* 0x000fda0003f25270 */
[----:B01----:R-:W-:-:S04]  /*1d70*/  @P1 IMAD R4, R3, 0x8, R6 ;  /* 0x0000000803041824 */ /* 0x003fc800078e0206 */
[----:B------:R-:W-:-:S05]  /*1d80*/  @P1 VIADD R4, R4, 0x38 ;  /* 0x0000003804041836 */ /* 0x000fca0000000000 */
[----:B------:R-:W-:-:S04]  /*1d90*/  @P1 PRMT R4, R19, 0x654, R4 ;  /* 0x0000065413041816 */ /* 0x000fc80000000004 */
[----:B------:R0:W-:Y:S01]  /*1da0*/  @P1 SYNCS.ARRIVE.TRANS64.RED.A1T0 RZ, [R4+URZ], RZ ;  /* 0x000000ff04ff19a7 */ /* 0x0001e2000810043f */
[----:B------:R-:W-:-:S13]  /*1db0*/  ISETP.GT.U32.AND P1, PT, R18, 0x1, PT ;  /* 0x000000011200780c */ /* 0x000fda0003f24070 */
[----:B0-----:R-:W-:Y:S05]  /*1dc0*/  @P1 BRA `(.L_x_28) ;  /* 0x0000000000041947 */ /* 0x001fea0003800000 */
[----:B------:R-:W-:Y:S01]  /*1dd0*/  BPT.TRAP 0x1 ;  /* 0x000000040000795c */ /* 0x000fe20000300000 */
.L_x_28:
[----:B------:R-:W-:Y:S01]  /*1de0*/  UIADD3 UR5, UR5, 0x1, URZ ;  /* 0x0000000105057890 */ /* 0x000fe2000fffe03f */
[C---:B------:R-:W-:Y:S01]  /*1df0*/  ISETP.GT.AND P2, PT, R0.reuse, 0x1, PT ;  /* 0x000000010000780c */ /* 0x040fe20003f44270 */
[----:B------:R-:W-:Y:S02]  /*1e00*/  VIADD R3, R3, 0x1 ;  /* 0x0000000103037836 */ /* 0x000fe40000000000 */
[----:B------:R-:W-:Y:S01]  /*1e10*/  UISETP.NE.AND UP0, UPT, UR5, 0x7, UPT ;  /* 0x000000070500788c */ /* 0x000fe2000bf05270 */
[----:B------:R-:W-:Y:S02]  /*1e20*/  VIADD R0, R0, 0xffffffff ;  /* 0xffffffff00007836 */ /* 0x000fe40000000000 */
[C---:B------:R-:W-:Y:S01]  /*1e30*/  ISETP.NE.AND P1, PT, R3.reuse, 0x7, PT ;  /* 0x000000070300780c */ /* 0x040fe20003f25270 */
[----:B------:R-:W-:Y:S02]  /*1e40*/  USEL UR6, URZ, 0x1, UP0 ;  /* 0x000000013f067887 */ /* 0x000fe40008000000 */
[----:B------:R-:W-:Y:S01]  /*1e50*/  USEL UR5, UR5, URZ, UP0 ;  /* 0x0000003f05057287 */ /* 0x000fe20008000000 */
[----:B------:R-:W-:-:S03]  /*1e60*/  SEL R3, R3, RZ, P1 ;  /* 0x000000ff03037207 */ /* 0x000fc60000800000 */
[----:B------:R-:W-:Y:S01]  /*1e70*/  LOP3.LUT R7, R7, UR6, RZ, 0x3c, !PT ;  /* 0x0000000607077c12 */ /* 0x000fe2000f8e3cff */
[----:B------:R-:W-:Y:S07]  /*1e80*/  @P2 BRA `(.L_x_29) ;  /* 0xfffffff800f82947 */ /* 0x000fee000383ffff */
.L_x_22:
[----:B01----:R-:W0:Y:S02]  /*1e90*/  LDC R0, c[0x0][0x28c] ;  /* 0x0000a300ff007b82 */ /* 0x003e240000000800 */
[----:B0-----:R-:W-:-:S13]  /*1ea0*/  ISETP.GE.AND P1, PT, R0, 0x1, PT ;  /* 0x000000010000780c */ /* 0x001fda0003f26270 */
[----:B------:R-:W-:Y:S05]  /*1eb0*/  @!P1 BRA `(.L_x_30) ;  /* 0x0000000000509947 */ /* 0x000fea0003800000 */
[----:B------:R-:W-:Y:S05]  /*1ec0*/  @!P0 BRA `(.L_x_31) ;  /* 0x0000000000048947 */ /* 0x000fea0003800000 */
[----:B------:R-:W-:Y:S01]  /*1ed0*/  BPT.TRAP 0x1 ;  /* 0x000000040000795c */ /* 0x000fe20000300000 */
.L_x_31:
[----:B------:R-:W-:Y:S01]  /*1ee0*/  ISETP.NE.AND P1, PT, R102, RZ, PT ;  /* 0x000000ff6600720c */ /* 0x000fe20003f25270 */
[----:B------:R-:W-:Y:S01]  /*1ef0*/  BSSY B0, `(.L_x_32) ;  /* 0x000000e000007945 */ /* 0x000fe20003800000 */
[----:B------:R-:W-:-:S11]  /*1f00*/  ISETP.GT.U32.AND P0, PT, R18, 0x1, PT ;  /* 0x000000011200780c */ /* 0x000fd60003f04070 */
[----:B------:R-:W-:Y:S05]  /*1f10*/  @!P1 BRA `(.L_x_33) ;  /* 0x00000000002c9947 */ /* 0x000fea0003800000 */
[----:B------:R-:W-:-:S04]  /*1f20*/  UIADD3 UR6, UR44, UR41, URZ ;  /* 0x000000292c067290 */ /* 0x000fc8000fffe03f */
[----:B------:R-:W-:-:S04]  /*1f30*/  UIMAD.WIDE.U32 UR4, UR6, 0x24924925, URZ ;  /* 0x24924925060478a5 */ /* 0x000fc8000f8e003f */
[----:B------:R-:W-:-:S04]  /*1f40*/  UIADD3 UR4, UR6, -UR5, URZ ;  /* 0x8000000506047290 */ /* 0x000fc8000fffe03f */
[----:B------:R-:W-:-:S04]  /*1f50*/  ULEA.HI UR4, UR4, UR5, URZ, 0x1f ;  /* 0x0000000504047291 */ /* 0x000fc8000f8ff83f */
[----:B------:R-:W-:-:S04]  /*1f60*/  USHF.R.U32.HI UR4, URZ, 0x2, UR4 ;  /* 0x000000023f047899 */ /* 0x000fc80008011604 */
[----:B------:R-:W-:-:S06]  /*1f70*/  UIMAD UR4, UR4, -0x7, UR6 ;  /* 0xfffffff9040478a4 */ /* 0x000fcc000f8e0206 */
[----:B------:R-:W-:-:S04]  /*1f80*/  IMAD.U32 R3, RZ, RZ, UR4 ;  /* 0x00000004ff037e24 */ /* 0x000fc8000f8e00ff */
[----:B------:R-:W-:-:S04]  /*1f90*/  IMAD R0, R3, 0x8, R6 ;  /* 0x0000000803007824 */ /* 0x000fc800078e0206 */
[----:B------:R-:W-:-:S05]  /*1fa0*/  VIADD R0, R0, 0x38 ;  /* 0x0000003800007836 */ /* 0x000fca0000000000 */
[----:B------:R-:W-:-:S04]  /*1fb0*/  PRMT R0, R19, 0x654, R0 ;  /* 0x0000065413007816 */ /* 0x000fc80000000000 */
[----:B------:R0:W-:Y:S03]  /*1fc0*/  SYNCS.ARRIVE.TRANS64.RED.A1T0 RZ, [R0+URZ], RZ ;  /* 0x000000ff00ff79a7 */ /* 0x0001e6000810043f */
.L_x_33:
[----:B------:R-:W-:Y:S05]  /*1fd0*/  BSYNC B0 ;  /* 0x0000000000007941 */ /* 0x000fea0003800000 */
.L_x_32:
[----:B------:R-:W-:Y:S05]  /*1fe0*/  @P0 BRA `(.L_x_30) ;  /* 0x0000000000040947 */ /* 0x000fea0003800000 */
[----:B------:R-:W-:Y:S01]  /*1ff0*/  BPT.TRAP 0x1 ;  /* 0x000000040000795c */ /* 0x000fe20000300000 */
.L_x_30:
[----:B------:R-:W-:Y:S01]  /*2000*/  UISETP.GE.U32.AND UP1, UPT, UR43, 0x7, UPT ;  /* 0x000000072b00788c */ /* 0x000fe2000bf26070 */
[----:B------:R-:W-:Y:S01]  /*2010*/  IMAD.SHL.U32 R3, R100, 0x80, RZ ;  /* 0x0000008064037824 */ /* 0x000fe200078e00ff */
[----:B------:R-:W-:Y:S01]  /*2020*/  UIADD3 UR41, UR43, UR41, URZ ;  /* 0x000000292b297290 */ /* 0x000fe2000fffe03f */
[----:B------:R-:W-:Y:S01]  /*2030*/  SHF.R.S32.HI R13, RZ, 0x1f, R99 ;  /* 0x0000001fff0d7819 */ /* 0x000fe20000011463 */
[----:B------:R-:W-:Y:S01]  /*2040*/  ULDC UR10, c[0x0][0x288] ;  /* 0x0000a200000a7ab9 */ /* 0x000fe20000000800 */
[----:B------:R-:W-:Y:S01]  /*2050*/  IMAD.SHL.U32 R7, R101, 0x80, RZ ;  /* 0x0000008065077824 */ /* 0x000fe200078e00ff */
[C---:B------:R-:W-:Y:S01]  /*2060*/  LOP3.LUT R8, R3.reuse, 0x6, R94, 0xf8, !PT ;  /* 0x0000000603087812 */ /* 0x040fe200078ef85e */
[----:B------:R-:W-:Y:S01]  /*2070*/  UISETP.GT.U32.AND UP0, UPT, UR41, 0x6, UPT ;  /* 0x000000062900788c */ /* 0x000fe2000bf04070 */
[----:B------:R-:W-:Y:S01]  /*2080*/  ISETP.GE.AND P0, PT, R3, UR10, PT ;  /* 0x0000000a03007c0c */ /* 0x000fe2000bf06270 */
[----:B------:R-:W-:Y:S01]  /*2090*/  ULDC.64 UR6, c[0x0][0x5d0] ;  /* 0x0001740000067ab9 */ /* 0x000fe20000000a00 */
[----:B------:R-:W-:Y:S01]  /*20a0*/  ULDC UR11, c[0x0][0x284] ;  /* 0x0000a100000b7ab9 */ /* 0x000fe20000000800 */
[----:B------:R-:W-:Y:S01]  /*20b0*/  @UP1 UIMAD.WIDE.U32 UR4, UR41, 0x24924925, URZ ;  /* 0x24924925290418a5 */ /* 0x000fe2000f8e003f */
[----:B------:R-:W-:Y:S01]  /*20c0*/  SHF.R.S32.HI R9, RZ, 0x1f, R8 ;  /* 0x0000001fff097819 */ /* 0x000fe20000011408 */
[----:B0-----:R-:W-:Y:S01]  /*20d0*/  IMAD R0, R13, UR6, RZ ;  /* 0x000000060d007c24 */ /* 0x001fe2000f8e02ff */
[----:B------:R-:W-:Y:S01]  /*20e0*/  UISETP.LT.U32.AND UP0, UPT, UR43, 0x7, UP0 ;  /* 0x000000072b00788c */ /* 0x000fe20008701070 */
[----:B------:R-:W-:Y:S01]  /*20f0*/  ISETP.GE.OR P0, PT, R7, UR11, P0 ;  /* 0x0000000b07007c0c */ /* 0x000fe20008706670 */
[----:B------:R-:W-:Y:S01]  /*2100*/  @UP1 UIADD3 UR4, UR41, -UR5, URZ ;  /* 0x8000000529041290 */ /* 0x000fe2000fffe03f */
[C---:B------:R-:W-:Y:S01]  /*2110*/  IMAD R11, R99.reuse, UR7, R0 ;  /* 0x00000007630b7c24 */ /* 0x040fe2000f8e0200 */
[----:B------:R-:W-:Y:S01]  /*2120*/  ULDC.64 UR8, c[0x0][0x5c8] ;  /* 0x0001720000087ab9 */ /* 0x000fe20000000a00 */
[----:B------:R-:W-:Y:S01]  /*2130*/  IMAD.WIDE.U32 R4, R99, UR6, R8 ;  /* 0x0000000663047c25 */ /* 0x000fe2000f8e0008 */
[----:B------:R-:W-:-:S02]  /*2140*/  USEL UR6, URZ, 0x1, !UP0 ;  /* 0x000000013f067887 */ /* 0x000fc4000c000000 */
[----:B------:R-:W-:Y:S01]  /*2150*/  @UP1 ULEA.HI UR4, UR4, UR5, URZ, 0x1f ;  /* 0x0000000504041291 */ /* 0x000fe2000f8ff83f */
[----:B------:R-:W-:Y:S01]  /*2160*/  IMAD.WIDE R100, R101, 0x80, R22 ;  /* 0x0000008065647825 */ /* 0x000fe200078e0216 */
[----:B------:R-:W-:Y:S02]  /*2170*/  ULOP3.LUT UR40, UR40, UR6, URZ, 0x3c, !UPT ;  /* 0x0000000628287292 */ /* 0x000fe4000f8e3c3f */
[----:B------:R-:W-:Y:S01]  /*2180*/  @UP1 USHF.R.U32.HI UR4, URZ, 0x2, UR4 ;  /* 0x000000023f041899 */ /* 0x000fe20008011604 */
[----:B------:R-:W-:Y:S02]  /*2190*/  IMAD.IADD R5, R5, 0x1, R11 ;  /* 0x0000000105057824 */ /* 0x000fe400078e020b */
[----:B------:R-:W-:Y:S01]  /*21a0*/  IMAD R11, R101, UR8, RZ ;  /* 0x00000008650b7c24 */ /* 0x000fe2000f8e02ff */
[----:B------:R-:W-:Y:S01]  /*21b0*/  @UP1 ULOP3.LUT UR40, UR40, 0x1, UR4, 0x78, !UPT ;  /* 0x0000000128281892 */ /* 0x000fe2000f8e7804 */
[----:B------:R-:W-:-:S04]  /*21c0*/  IMAD.WIDE.U32 R104, R100, UR8, R4 ;  /* 0x0000000864687c25 */ /* 0x000fc8000f8e0004 */
[----:B------:R-:W-:Y:S02]  /*21d0*/  IMAD R11, R100, UR9, R11 ;  /* 0x00000009640b7c24 */ /* 0x000fe4000f8e020b */
[----:B------:R-:W-:Y:S01]  /*21e0*/  IMAD.MOV.U32 R0, RZ, RZ, -0x1 ;  /* 0xffffffffff007424 */ /* 0x000fe200078e00ff */
[----:B------:R-:W-:Y:S06]  /*21f0*/  @P0 BRA `(.L_x_34) ;  /* 0x0000004000040947 */ /* 0x000fec0003800000 */
[----:B-----5:R-:W-:Y:S01]  /*2200*/  FSETP.NEU.AND P1, PT, R89, RZ, PT ;  /* 0x000000ff5900720b */ /* 0x020fe20003f2d000 */
[----:B------:R-:W-:Y:S01]  /*2210*/  IMAD.IADD R4, R93, 0x1, -R3 ;  /* 0x000000015d047824 */ /* 0x000fe200078e0a03 */
[----:B------:R-:W-:Y:S01]  /*2220*/  BSSY B0, `(.L_x_34) ;  /* 0x00003fe000007945 */ /* 0x000fe20003800000 */
[----:B------:R-:W-:Y:S02]  /*2230*/  IMAD.IADD R3, R98, 0x1, -R7 ;  /* 0x0000000162037824 */ /* 0x000fe400078e0a07 */
[----:B------:R-:W-:Y:S01]  /*2240*/  IMAD.IADD R115, R105, 0x1, R11 ;  /* 0x0000000169737824 */ /* 0x000fe200078e020b */
[----:B------:R-:W-:-:S04]  /*2250*/  ISETP.GT.AND P0, PT, R4, RZ, PT ;  /* 0x000000ff0400720c */ /* 0x000fc80003f04270 */
[----:B------:R-:W-:-:S03]  /*2260*/  ISETP.GT.AND P3, PT, R3, RZ, P0 ;  /* 0x000000ff0300720c */ /* 0x000fc60000764270 */
[----:B------:R-:W-:Y:S10]  /*2270*/  @!P1 BRA `(.L_x_35) ;  /* 0x0000002c00289947 */ /* 0x000ff40003800000 */
[----:B------:R-:W0:Y:S01]  /*2280*/  LDC.64 R108, c[0x0][0x5b8] ;  /* 0x00016e00ff6c7b82 */ /* 0x000e220000000a00 */
[----:B------:R-:W-:-:S07]  /*2290*/  ULDC.64 UR4, c[0x0][0x5c0] ;  /* 0x0001700000047ab9 */ /* 0x000fce0000000a00 */
[----:B------:R-:W1:Y:S08]  /*22a0*/  LDC.64 R110, c[0x0][0x5b0] ;  /* 0x00016c00ff6e7b82 */ /* 0x000e700000000a00 */
[----:B------:R-:W2:Y:S01]  /*22b0*/  LDC.64 R112, c[0x0][0x5a8] ;  /* 0x00016a00ff707b82 */ /* 0x000ea20000000a00 */
[-C--:B0-----:R-:W-:Y:S02]  /*22c0*/  IMAD R6, R13, R108.reuse, RZ ;  /* 0x0000006c0d067224 */ /* 0x081fe400078e02ff */
[----:B------:R-:W-:-:S04]  /*22d0*/  IMAD.WIDE.U32 R106, R99, R108, R8 ;  /* 0x0000006c636a7225 */ /* 0x000fc800078e0008 */
[----:B------:R-:W-:Y:S02]  /*22e0*/  IMAD R105, R99, R109, R6 ;  /* 0x0000006d63697224 */ /* 0x000fe400078e0206 */
[-C--:B-1----:R-:W-:Y:S02]  /*22f0*/  IMAD R5, R101, R110.reuse, RZ ;  /* 0x0000006e65057224 */ /* 0x082fe400078e02ff */
[----:B------:R-:W-:Y:S02]  /*2300*/  IMAD.IADD R13, R107, 0x1, R105 ;  /* 0x000000016b0d7824 */ /* 0x000fe400078e0269 */
[----:B------:R-:W-:Y:S02]  /*2310*/  IMAD.MOV.U32 R12, RZ, RZ, R106 ;  /* 0x000000ffff0c7224 */ /* 0x000fe400078e006a */
[C---:B------:R-:W-:Y:S02]  /*2320*/  IMAD R109, R100.reuse, R111, R5 ;  /* 0x0000006f646d7224 */ /* 0x040fe400078e0205 */
[----:B------:R-:W-:-:S04]  /*2330*/  IMAD.WIDE.U32 R6, R100, R110, R12 ;  /* 0x0000006e64067225 */ /* 0x000fc800078e000c */
[----:B------:R-:W-:Y:S01]  /*2340*/  IMAD.IADD R5, R7, 0x1, R109 ;  /* 0x0000000107057824 */ /* 0x000fe200078e026d */
[----:B--2---:R-:W-:-:S04]  /*2350*/  LEA R14, P1, R6, R112, 0x1 ;  /* 0x00000070060e7211 */ /* 0x004fc800078208ff */
[----:B------:R-:W-:-:S05]  /*2360*/  LEA.HI.X R15, R6, R113, R5, 0x1, P1 ;  /* 0x00000071060f7211 */ /* 0x000fca00008f0c05 */
[----:B------:R0:W2:Y:S01]  /*2370*/  @P3 LDG.E.LTC128B.U16 R5, desc[UR38][R14.64] ;  /* 0x000000260e053981 */ /* 0x0000a2000c1e1520 */
[----:B------:R-:W-:Y:S01]  /*2380*/  IMAD.WIDE.U32 R6, R100, R110, R8 ;  /* 0x0000006e64067225 */ /* 0x000fe200078e0008 */
[----:B------:R-:W-:Y:S03]  /*2390*/  BSSY B1, `(.L_x_36) ;  /* 0x0000013000017945 */ /* 0x000fe60003800000 */
[----:B------:R-:W-:Y:S02]  /*23a0*/  IMAD.IADD R7, R109, 0x1, R7 ;  /* 0x000000016d077824 */ /* 0x000fe400078e0207 */
[----:B------:R-:W-:Y:S01]  /*23b0*/  IMAD.WIDE.U32 R20, R99, R108, R6 ;  /* 0x0000006c63147225 */ /* 0x000fe200078e0006 */
[----:B0-----:R-:W-:-:S03]  /*23c0*/  SHF.L.U64.HI R15, R110, 0x3, R111 ;  /* 0x000000036e0f7819 */ /* 0x001fc6000001026f */
[----:B------:R-:W-:Y:S01]  /*23d0*/  IMAD.IADD R7, R105, 0x1, R21 ;  /* 0x0000000169077824 */ /* 0x000fe200078e0215 */
[----:B------:R-:W-:Y:S01]  /*23e0*/  LEA R6, P4, R20, R112, 0x1 ;  /* 0x0000007014067211 */ /* 0x000fe200078808ff */
[----:B------:R-:W-:-:S03]  /*23f0*/  IMAD.SHL.U32 R14, R110, 0x8, RZ ;  /* 0x000000086e0e7824 */ /* 0x000fc600078e00ff */
[----:B------:R-:W-:Y:S01]  /*2400*/  LEA.HI.X R7, R20, R113, R7, 0x1, P4 ;  /* 0x0000007114077211 */ /* 0x000fe200020f0c07 */
[----:B--2---:R-:W-:-:S05]  /*2410*/  HADD2.F32 R10, -RZ, R5.H0_H0 ;  /* 0x20000005ff0a7230 */ /* 0x004fca0000004100 */
[----:B------:R-:W-:Y:S01]  /*2420*/  FMUL R11, R10, R89 ;  /* 0x000000590a0b7220 */ /* 0x000fe20000400000 */
[----:B------:R-:W-:-:S03]  /*2430*/  LEA R10, P1, R104, UR4, 0x1 ;  /* 0x00000004680a7c11 */ /* 0x000fc6000f8208ff */
[----:B------:R-:W-:Y:S01]  /*2440*/  FFMA R24, R24, R88, R11 ;  /* 0x0000005818187223 */ /* 0x000fe2000000000b */
[----:B------:R-:W-:Y:S02]  /*2450*/  LEA.HI.X R11, R104, UR5, R115, 0x1, P1 ;  /* 0x00000005680b7c11 */ /* 0x000fe400088f0c73 */
[----:B------:R-:W-:Y:S02]  /*2460*/  ISETP.GT.AND P1, PT, R4, 0x1, PT ;  /* 0x000000010400780c */ /* 0x000fe40003f24270 */
[----:B------:R-:W-:Y:S02]  /*2470*/  F2FP.F16.F32.PACK_AB R24, RZ, R24 ;  /* 0x00000018ff18723e */ /* 0x000fe400000000ff */
[----:B------:R-:W-:-:S03]  /*2480*/  ISETP.GT.AND P2, PT, R3, RZ, P1 ;  /* 0x000000ff0300720c */ /* 0x000fc60000f44270 */
[----:B------:R0:W-:Y:S10]  /*2490*/  @P3 STG.E.U16 desc[UR38][R10.64], R24 ;  /* 0x000000180a003986 */ /* 0x0001f4000c101526 */
[----:B------:R-:W-:Y:S05]  /*24a0*/  @!P2 BRA `(.L_x_37) ;  /* 0x000000000004a947 */ /* 0x000fea0003800000 */
[----:B------:R1:W5:Y:S02]  /*24b0*/  LDG.E.LTC128B.U16 R5, desc[UR38][R6.64+0x2] ;  /* 0x0000022606057981 */ /* 0x000364000c1e1520 */
.L_x_37:
[----:B------:R-:W-:Y:S05]  /*24c0*/  BSYNC B1 ;  /* 0x0000000000017941 */ /* 0x000fea0003800000 */
.L_x_36:
[----:B-----5:R-:W-:Y:S01]  /*24d0*/  HADD2.F32 R12, -RZ, R5.H0_H0 ;  /* 0x20000005ff0c7230 */ /* 0x020fe20000004100 */
[----:B------:R-:W-:Y:S01]  /*24e0*/  ISETP.GT.AND P0, PT, R3, 0x8, P0 ;  /* 0x000000080300780c */ /* 0x000fe20000704270 */
[----:B------:R-:W-:Y:S01]  /*24f0*/  IMAD.WIDE.U32 R20, R100, R110, R14 ;  /* 0x0000006e64147225 */ /* 0x000fe200078e000e */
[----:B0-----:R-:W-:-:S03]  /*2500*/  PRMT R24, R5, 0x7610, R24 ;  /* 0x0000761005187816 */ /* 0x001fc60000000018 */
[----:B------:R-:W-:Y:S01]  /*2510*/  FMUL R12, R12, R89 ;  /* 0x000000590c0c7220 */ /* 0x000fe20000400000 */
[----:B------:R-:W-:Y:S01]  /*2520*/  IMAD.IADD R109, R109, 0x1, R21 ;  /* 0x000000016d6d7824 */ /* 0x000fe200078e0215 */
[----:B------:R-:W-:Y:S02]  /*2530*/  IADD3 R106, P3, R106, R20, RZ ;  /* 0x000000146a6a7210 */ /* 0x000fe40007f7e0ff */
[----:B------:R-:W-:-:S03]  /*2540*/  FFMA R12, R25, R88, R12 ;  /* 0x00000058190c7223 */ /* 0x000fc6000000000c */
[----:B------:R-:W-:Y:S01]  /*2550*/  IMAD.X R13, R109, 0x1, R13, P3 ;  /* 0x000000016d0d7824 */ /* 0x000fe200018e060d */
[C---:B------:R-:W-:Y:S02]  /*2560*/  LEA R14, P3, R106.reuse, R112, 0x1 ;  /* 0x000000706a0e7211 */ /* 0x040fe400078608ff */
[----:B------:R-:W-:Y:S02]  /*2570*/  F2FP.F16.F32.PACK_AB R12, RZ, R12 ;  /* 0x0000000cff0c723e */ /* 0x000fe400000000ff */
[----:B------:R-:W-:Y:S02]  /*2580*/  LEA.HI.X R15, R106, R113, R13, 0x1, P3 ;  /* 0x000000716a0f7211 */ /* 0x000fe400018f0c0d */
[----:B------:R-:W-:-:S05]  /*2590*/  PRMT R21, R12, 0x7610, R21 ;  /* 0x000076100c157816 */ /* 0x000fca0000000015 */
[----:B------:R0:W-:Y:S04]  /*25a0*/  @P2 STG.E.U16 desc[UR38][R10.64+0x2], R21 ;  /* 0x000002150a002986 */ /* 0x0001e8000c101526 */
[----:B------:R-:W2:Y:S01]  /*25b0*/  @P0 LDG.E.LTC128B.U16 R24, desc[UR38][R14.64] ;  /* 0x000000260e180981 */ /* 0x000ea2000c1e1520 */
[----:B------:R-:W-:Y:S01]  /*25c0*/  IADD3 R20, P2, R8, R20, RZ ;  /* 0x0000001408147210 */ /* 0x000fe20007f5e0ff */
[----:B------:R-:W-:Y:S01]  /*25d0*/  BSSY B1, `(.L_x_38) ;  /* 0x0000011000017945 */ /* 0x000fe20003800000 */
[C---:B------:R-:W-:Y:S02]  /*25e0*/  SHF.L.U64.HI R13, R90.reuse, 0x1, R91 ;  /* 0x000000015a0d7819 */ /* 0x040fe4000001025b */
[----:B------:R-:W-:Y:S01]  /*25f0*/  ISETP.GT.AND P1, PT, R3, 0x8, P1 ;  /* 0x000000080300780c */ /* 0x000fe20000f24270 */
[----:B0-----:R-:W-:Y:S01]  /*2600*/  IMAD.X R21, R9, 0x1, R109, P2 ;  /* 0x0000000109157824 */ /* 0x001fe200010e066d */
[----:B------:R-:W-:Y:S01]  /*2610*/  LEA R12, P2, R90, R10, 0x1 ;  /* 0x0000000a5a0c7211 */ /* 0x000fe200078408ff */
[----:B------:R-:W-:-:S04]  /*2620*/  IMAD.WIDE.U32 R20, R99, R108, R20 ;  /* 0x0000006c63147225 */ /* 0x000fc800078e0014 */
[----:B------:R-:W-:Y:S02]  /*2630*/  IMAD.X R13, R13, 0x1, R11, P2 ;  /* 0x000000010d0d7824 */ /* 0x000fe400010e060b */
[----:B------:R-:W-:Y:S02]  /*2640*/  IMAD.IADD R9, R105, 0x1, R21 ;  /* 0x0000000169097824 */ /* 0x000fe400078e0215 */
[----:B--2---:R-:W-:-:S05]  /*2650*/  HADD2.F32 R8, -RZ, R24.H0_H0 ;  /* 0x20000018ff087230 */ /* 0x004fca0000004100 */
[----:B------:R-:W-:Y:S01]  /*2660*/  FMUL R5, R8, R89 ;  /* 0x0000005908057220 */ /* 0x000fe20000400000 */
[----:B------:R-:W-:-:S03]  /*2670*/  LEA R8, P3, R20, R112, 0x1 ;  /* 0x0000007014087211 */ /* 0x000fc600078608ff */
[----:B------:R-:W-:Y:S01]  /*2680*/  FFMA R5, R26, R88, R5 ;  /* 0x000000581a057223 */ /* 0x000fe20000000005 */
[----:B------:R-:W-:-:S04]  /*2690*/  LEA.HI.X R9, R20, R113, R9, 0x1, P3 ;  /* 0x0000007114097211 */ /* 0x000fc800018f0c09 */
[----:B------:R-:W-:-:S05]  /*26a0*/  F2FP.F16.F32.PACK_AB R5, RZ, R5 ;  /* 0x00000005ff05723e */ /* 0x000fca00000000ff */
[----:B------:R0:W-:Y:S01]  /*26b0*/  @P0 STG.E.U16 desc[UR38][R12.64], R5 ;  /* 0x000000050c000986 */ /* 0x0001e2000c101526 */
[----:B------:R-:W-:Y:S05]  /*26c0*/  @!P1 BRA `(.L_x_39) ;  /* 0x0000000000049947 */ /* 0x000fea0003800000 */
[----:B------:R2:W5:Y:S02]  /*26d0*/  LDG.E.LTC128B.U16 R24, desc[UR38][R8.64+0x2] ;  /* 0x0000022608187981 */ /* 0x000564000c1e1520 */
.L_x_39:
[----:B------:R-:W-:Y:S05]  /*26e0*/  BSYNC B1 ;  /* 0x0000000000017941 */ /* 0x000fea0003800000 */
.L_x_38:
[----:B-----5:R-:W-:Y:S01]  /*26f0*/  HADD2.F32 R14, -RZ, R24.H0_H0 ;  /* 0x20000018ff0e7230 */ /* 0x020fe20000004100 */
[----:B------:R-:W-:Y:S01]  /*2700*/  ISETP.GT.AND P0, PT, R4, 0x8, PT ;  /* 0x000000080400780c */ /* 0x000fe20003f04270 */
[----:B------:R-:W-:Y:S03]  /*2710*/  BSSY B1, `(.L_x_40) ;  /* 0x0000008000017945 */ /* 0x000fe60003800000 */
[----:B------:R-:W-:Y:S01]  /*2720*/  FMUL R14, R14, R89 ;  /* 0x000000590e0e7220 */ /* 0x000fe20000400000 */
[----:B------:R-:W-:-:S03]  /*2730*/  ISETP.GT.AND P2, PT, R3, RZ, P0 ;  /* 0x000000ff0300720c */ /* 0x000fc60000744270 */
[----:B------:R-:W-:-:S05]  /*2740*/  FFMA R14, R27, R88, R14 ;  /* 0x000000581b0e7223 */ /* 0x000fca000000000e */
[----:B------:R-:W-:-:S05]  /*2750*/  F2FP.F16.F32.PACK_AB R14, RZ, R14 ;  /* 0x0000000eff0e723e */ /* 0x000fca00000000ff */
[----:B------:R3:W-:Y:S01]  /*2760*/  @P1 STG.E.U16 desc[UR38][R12.64+0x2], R14 ;  /* 0x0000020e0c001986 */ /* 0x0007e2000c101526 */
[----:B------:R-:W-:Y:S05]  /*2770*/  @!P2 BRA `(.L_x_41) ;  /* 0x000000000004a947 */ /* 0x000fea0003800000 */
[----:B------:R4:W5:Y:S02]  /*2780*/  LDG.E.LTC128B.U16 R24, desc[UR38][R6.64+0x10] ;  /* 0x0000102606187981 */ /* 0x000964000c1e1520 */
.L_x_41:
[----:B------:R-:W-:Y:S05]  /*2790*/  BSYNC B1 ;  /* 0x0000000000017941 */ /* 0x000fea0003800000 */
.L_x_40:
[----:B---3-5:R-:W-:Y:S01]  /*27a0*/  HADD2.F32 R14, -RZ, R24.H0_H0 ;  /* 0x20000018ff0e7230 */ /* 0x028fe20000004100 */
[----:B------:R-:W-:Y:S01]  /*27b0*/  ISETP.GT.AND P1, PT, R4, 0x9, PT ;  /* 0x000000090400780c */ /* 0x000fe20003f24270 */
[----:B------:R-:W-:Y:S03]  /*27c0*/  BSSY B1, `(.L_x_42) ;  /* 0x0000008000017945 */ /* 0x000fe60003800000 */
[----:B0-----:R-:W-:Y:S01]  /*27d0*/  FMUL R5, R14, R89 ;  /* 0x000000590e057220 */ /* 0x001fe20000400000 */
[----:B------:R-:W-:-:S03]  /*27e0*/  ISETP.GT.AND P3, PT, R3, RZ, P1 ;  /* 0x000000ff0300720c */ /* 0x000fc60000f64270 */
[----:B------:R-:W-:-:S05]  /*27f0*/  FFMA R5, R28, R88, R5 ;  /* 0x000000581c057223 */ /* 0x000fca0000000005 */
[----:B------:R-:W-:-:S05]  /*2800*/  F2FP.F16.F32.PACK_AB R5, RZ, R5 ;  /* 0x00000005ff05723e */ /* 0x000fca00000000ff */
[----:B------:R0:W-:Y:S01]  /*2810*/  @P2 STG.E.U16 desc[UR38][R10.64+0x10], R5 ;  /* 0x000010050a002986 */ /* 0x0001e2000c101526 */
[----:B------:R-:W-:Y:S05]  /*2820*/  @!P3 BRA `(.L_x_43) ;  /* 0x000000000004b947 */ /* 0x000fea0003800000 */
[----:B------:R3:W5:Y:S02]  /*2830*/  LDG.E.LTC128B.U16 R24, desc[UR38][R6.64+0x12] ;  /* 0x0000122606187981 */ /* 0x000764000c1e1520 */
.L_x_43:
[----:B------:R-:W-:Y:S05]  /*2840*/  BSYNC B1 ;  /* 0x0000000000017941 */ /* 0x000fea0003800000 */
.L_x_42:
[----:B-----5:R-:W-:Y:S01]  /*2850*/  HADD2.F32 R14, -RZ, R24.H0_H0 ;  /* 0x20000018ff0e7230 */ /* 0x020fe20000004100 */
[----:B------:R-:W-:Y:S01]  /*2860*/  ISETP.GT.AND P0, PT, R3, 0x8, P0 ;  /* 0x000000080300780c */ /* 0x000fe20000704270 */
[----:B------:R-:W-:Y:S03]  /*2870*/  BSSY B1, `(.L_x_44) ;  /* 0x0000007000017945 */ /* 0x000fe60003800000 */
[----:B------:R-:W-:-:S04]  /*2880*/  FMUL R14, R14, R89 ;  /* 0x000000590e0e7220 */ /* 0x000fc80000400000 */
[----:B------:R-:W-:-:S05]  /*2890*/  FFMA R14, R29, R88, R14 ;  /* 0x000000581d0e7223 */ /* 0x000fca000000000e */
[----:B------:R-:W-:-:S05]  /*28a0*/  F2FP.F16.F32.PACK_AB R14, RZ, R14 ;  /* 0x0000000eff0e723e */ /* 0x000fca00000000ff */
[----:B------:R0:W-:Y:S01]  /*28b0*/  @P3 STG.E.U16 desc[UR38][R10.64+0x12], R14 ;  /* 0x0000120e0a003986 */ /* 0x0001e2000c101526 */
[----:B------:R-:W-:Y:S05]  /*28c0*/  @!P0 BRA `(.L_x_45) ;  /* 0x0000000000048947 */ /* 0x000fea0003800000 */
[----:B------:R0:W5:Y:S02]  /*28d0*/  LDG.E.LTC128B.U16 R24, desc[UR38][R8.64+0x10] ;  /* 0x0000102608187981 */ /* 0x000164000c1e1520 */
.L_x_45:
[----:B------:R-:W-:Y:S05]  /*28e0*/  BSYNC B1 ;  /* 0x0000000000017941 */ /* 0x000fea0003800000 */
.L_x_44:
[----:B0----5:R-:W-:Y:S01]  /*28f0*/  HADD2.F32 R14, -RZ, R24.H0_H0 ;  /* 0x20000018ff0e7230 */ /* 0x021fe20000004100 */
        /* <DEDUP_REMOVED lines=8> */
.L_x_47:
[----:B------:R-:W-:Y:S05]  /*2980*/  BSYNC B1 ;  /* 0x0000000000017941 */ /* 0x000fea0003800000 */
.L_x_46:
        /* <DEDUP_REMOVED lines=10> */
.L_x_49:
[----:B------:R-:W-:Y:S05]  /*2a30*/  BSYNC B1 ;  /* 0x0000000000017941 */ /* 0x000fea0003800000 */
.L_x_48:
[----:B0----5:R-:W-:Y:S01]  /*2a40*/  HADD2.F32 R14, -RZ, R24.H0_H0 ;  /* 0x20000018ff0e7230 */ /* 0x021fe20000004100 */
        /* <DEDUP_REMOVED lines=9> */
.L_x_51:
[----:B------:R-:W-:Y:S05]  /*2ae0*/  BSYNC B1 ;  /* 0x0000000000017941 */ /* 0x000fea0003800000 */
.L_x_50:
        /* <DEDUP_REMOVED lines=9> */
.L_x_53:
[----:B------:R-:W-:Y:S05]  /*2b80*/  BSYNC B1 ;  /* 0x0000000000017941 */ /* 0x000fea0003800000 */
.L_x_52:
        /* <DEDUP_REMOVED lines=9> */
.L_x_55:
[----:B------:R-:W-:Y:S05]  /*2c20*/  BSYNC B1 ;  /* 0x0000000000017941 */ /* 0x000fea0003800000 */
.L_x_54:
        /* <DEDUP_REMOVED lines=10> */
.L_x_57:
[----:B------:R-:W-:Y:S05]  /*2cd0*/  BSYNC B1 ;  /* 0x0000000000017941 */ /* 0x000fea0003800000 */
.L_x_56:
        /* <DEDUP_REMOVED lines=10> */
.L_x_59:
[----:B------:R-:W-:Y:S05]  /*2d80*/  BSYNC B1 ;  /* 0x0000000000017941 */ /* 0x000fea0003800000 */
.L_x_58:
        /* <DEDUP_REMOVED lines=9> */
.L_x_61:
[----:B------:R-:W-:Y:S05]  /*2e20*/  BSYNC B1 ;  /* 0x0000000000017941 */ /* 0x000fea0003800000 */
.L_x_60:
        /* <DEDUP_REMOVED lines=9> */
.L_x_63:
[----:B------:R-:W-:Y:S05]  /*2ec0*/  BSYNC B1 ;  /* 0x0000000000017941 */ /* 0x000fea0003800000 */
.L_x_62:
        /* <DEDUP_REMOVED lines=10> */
.L_x_65:
[----:B------:R-:W-:Y:S05]  /*2f70*/  BSYNC B1 ;  /* 0x0000000000017941 */ /* 0x000fea0003800000 */
.L_x_64:
        /* <DEDUP_REMOVED lines=10> */
.L_x_67:
[----:B------:R-:W-:Y:S05]  /*3020*/  BSYNC B1 ;  /* 0x0000000000017941 */ /* 0x000fea0003800000 */
.L_x_66:
        /* <DEDUP_REMOVED lines=9> */
.L_x_69:
[----:B------:R-:W-:Y:S05]  /*30c0*/  BSYNC B1 ;  /* 0x0000000000017941 */ /* 0x000fea0003800000 */
.L_x_68:
        /* <DEDUP_REMOVED lines=9> */
.L_x_71:
[----:B------:R-:W-:Y:S05]  /*3160*/  BSYNC B1 ;  /* 0x0000000000017941 */ /* 0x000fea0003800000 */
.L_x_70:
        /* <DEDUP_REMOVED lines=10> */
.L_x_73:
[----:B------:R-:W-:Y:S05]  /*3210*/  BSYNC B1 ;  /* 0x0000000000017941 */ /* 0x000fea0003800000 */
.L_x_72:
        /* <DEDUP_REMOVED lines=10> */
.L_x_75:
[----:B------:R-:W-:Y:S05]  /*32c0*/  BSYNC B1 ;  /* 0x0000000000017941 */ /* 0x000fea0003800000 */
.L_x_74:
        /* <DEDUP_REMOVED lines=9> */
.L_x_77:
[----:B------:R-:W-:Y:S05]  /*3360*/  BSYNC B1 ;  /* 0x0000000000017941 */ /* 0x000fea0003800000 */
.L_x_76:
        /* <DEDUP_REMOVED lines=9> */
.L_x_79:
[----:B------:R-:W-:Y:S05]  /*3400*/  BSYNC B1 ;  /* 0x0000000000017941 */ /* 0x000fea0003800000 */
.L_x_78:
        /* <DEDUP_REMOVED lines=10> */
.L_x_81:
[----:B------:R-:W-:Y:S05]  /*34b0*/  BSYNC B1 ;  /* 0x0000000000017941 */ /* 0x000fea0003800000 */
.L_x_80:
        /* <DEDUP_REMOVED lines=10> */
.L_x_83:
[----:B------:R-:W-:Y:S05]  /*3560*/  BSYNC B1 ;  /* 0x0000000000017941 */ /* 0x000fea0003800000 */
.L_x_82:
        /* <DEDUP_REMOVED lines=9> */
.L_x_85:
[----:B------:R-:W-:Y:S05]  /*3600*/  BSYNC B1 ;  /* 0x0000000000017941 */ /* 0x000fea0003800000 */
.L_x_84:
        /* <DEDUP_REMOVED lines=9> */
.L_x_87:
[----:B------:R-:W-:Y:S05]  /*36a0*/  BSYNC B1 ;  /* 0x0000000000017941 */ /* 0x000fea0003800000 */
.L_x_86:
        /* <DEDUP_REMOVED lines=10> */
.L_x_89:
[----:B------:R-:W-:Y:S05]  /*3750*/  BSYNC B1 ;  /* 0x0000000000017941 */ /* 0x000fea0003800000 */
.L_x_88:
        /* <DEDUP_REMOVED lines=10> */
.L_x_91:
[----:B------:R-:W-:Y:S05]  /*3800*/  BSYNC B1 ;  /* 0x0000000000017941 */ /* 0x000fea0003800000 */
.L_x_90:
        /* <DEDUP_REMOVED lines=9> */
.L_x_93:
[----:B------:R-:W-:Y:S05]  /*38a0*/  BSYNC B1 ;  /* 0x0000000000017941 */ /* 0x000fea0003800000 */
.L_x_92:
        /* <DEDUP_REMOVED lines=9> */
.L_x_95:
[----:B------:R-:W-:Y:S05]  /*3940*/  BSYNC B1 ;  /* 0x0000000000017941 */ /* 0x000fea0003800000 */
.L_x_94:
        /* <DEDUP_REMOVED lines=10> */
.L_x_97:
[----:B------:R-:W-:Y:S05]  /*39f0*/  BSYNC B1 ;  /* 0x0000000000017941 */ /* 0x000fea0003800000 */
.L_x_96:
        /* <DEDUP_REMOVED lines=10> */
.L_x_99:
[----:B------:R-:W-:Y:S05]  /*3aa0*/  BSYNC B1 ;  /* 0x0000000000017941 */ /* 0x000fea0003800000 */
.L_x_98:
        /* <DEDUP_REMOVED lines=9> */
.L_x_101:
[----:B------:R-:W-:Y:S05]  /*3b40*/  BSYNC B1 ;  /* 0x0000000000017941 */ /* 0x000fea0003800000 */
.L_x_100:
        /* <DEDUP_REMOVED lines=9> */
.L_x_103:
[----:B------:R-:W-:Y:S05]  /*3be0*/  BSYNC B1 ;  /* 0x0000000000017941 */ /* 0x000fea0003800000 */
.L_x_102:
        /* <DEDUP_REMOVED lines=10> */
.L_x_105:
[----:B------:R-:W-:Y:S05]  /*3c90*/  BSYNC B1 ;  /* 0x0000000000017941 */ /* 0x000fea0003800000 */
.L_x_104:
        /* <DEDUP_REMOVED lines=10> */
.L_x_107:
[----:B------:R-:W-:Y:S05]  /*3d40*/  BSYNC B1 ;  /* 0x0000000000017941 */ /* 0x000fea0003800000 */
.L_x_106:
        /* <DEDUP_REMOVED lines=9> */
.L_x_109:
[----:B------:R-:W-:Y:S05]  /*3de0*/  BSYNC B1 ;  /* 0x0000000000017941 */ /* 0x000fea0003800000 */
.L_x_108:
        /* <DEDUP_REMOVED lines=9> */
.L_x_111:
[----:B------:R-:W-:Y:S05]  /*3e80*/  BSYNC B1 ;  /* 0x0000000000017941 */ /* 0x000fea0003800000 */
.L_x_110:
        /* <DEDUP_REMOVED lines=10> */
.L_x_113:
[----:B------:R-:W-:Y:S05]  /*3f30*/  BSYNC B1 ;  /* 0x0000000000017941 */ /* 0x000fea0003800000 */
.L_x_112:
        /* <DEDUP_REMOVED lines=10> */
.L_x_115:
[----:B------:R-:W-:Y:S05]  /*3fe0*/  BSYNC B1 ;  /* 0x0000000000017941 */ /* 0x000fea0003800000 */
.L_x_114:
        /* <DEDUP_REMOVED lines=9> */
.L_x_117:
[----:B------:R-:W-:Y:S05]  /*4080*/  BSYNC B1 ;  /* 0x0000000000017941 */ /* 0x000fea0003800000 */
.L_x_116:
        /* <DEDUP_REMOVED lines=9> */
.L_x_119:
[----:B------:R-:W-:Y:S05]  /*4120*/  BSYNC B1 ;  /* 0x0000000000017941 */ /* 0x000fea0003800000 */
.L_x_118:
        /* <DEDUP_REMOVED lines=10> */
.L_x_121:
[----:B------:R-:W-:Y:S05]  /*41d0*/  BSYNC B1 ;  /* 0x0000000000017941 */ /* 0x000fea0003800000 */
.L_x_120:
        /* <DEDUP_REMOVED lines=10> */
.L_x_123:
[----:B------:R-:W-:Y:S05]  /*4280*/  BSYNC B1 ;  /* 0x0000000000017941 */ /* 0x000fea0003800000 */
.L_x_122:
        /* <DEDUP_REMOVED lines=9> */
.L_x_125:
[----:B------:R-:W-:Y:S05]  /*4320*/  BSYNC B1 ;  /* 0x0000000000017941 */ /* 0x000fea0003800000 */
.L_x_124:
        /* <DEDUP_REMOVED lines=9> */
.L_x_127:
[----:B------:R-:W-:Y:S05]  /*43c0*/  BSYNC B1 ;  /* 0x0000000000017941 */ /* 0x000fea0003800000 */
.L_x_126:
        /* <DEDUP_REMOVED lines=10> */
.L_x_129:
[----:B------:R-:W-:Y:S05]  /*4470*/  BSYNC B1 ;  /* 0x0000000000017941 */ /* 0x000fea0003800000 */
.L_x_128:
        /* <DEDUP_REMOVED lines=10> */
.L_x_131:
[----:B------:R-:W-:Y:S05]  /*4520*/  BSYNC B1 ;  /* 0x0000000000017941 */ /* 0x000fea0003800000 */
.L_x_130:
        /* <DEDUP_REMOVED lines=9> */
.L_x_133:
[----:B------:R-:W-:Y:S05]  /*45c0*/  BSYNC B1 ;  /* 0x0000000000017941 */ /* 0x000fea0003800000 */
.L_x_132:
        /* <DEDUP_REMOVED lines=9> */
.L_x_135:
[----:B------:R-:W-:Y:S05]  /*4660*/  BSYNC B1 ;  /* 0x0000000000017941 */ /* 0x000fea0003800000 */
.L_x_134:
        /* <DEDUP_REMOVED lines=10> */
.L_x_137:
[----:B------:R-:W-:Y:S05]  /*4710*/  BSYNC B1 ;  /* 0x0000000000017941 */ /* 0x000fea0003800000 */
.L_x_136:
        /* <DEDUP_REMOVED lines=10> */
.L_x_139:
[----:B------:R-:W-:Y:S05]  /*47c0*/  BSYNC B1 ;  /* 0x0000000000017941 */ /* 0x000fea0003800000 */
.L_x_138:
        /* <DEDUP_REMOVED lines=9> */
.L_x_141:
[----:B------:R-:W-:Y:S05]  /*4860*/  BSYNC B1 ;  /* 0x0000000000017941 */ /* 0x000fea0003800000 */
.L_x_140:
        /* <DEDUP_REMOVED lines=9> */
.L_x_143:
[----:B------:R-:W-:Y:S05]  /*4900*/  BSYNC B1 ;  /* 0x0000000000017941 */ /* 0x000fea0003800000 */
.L_x_142:
        /* <DEDUP_REMOVED lines=10> */
.L_x_145:
[----:B------:R-:W-:Y:S05]  /*49b0*/  BSYNC B1 ;  /* 0x0000000000017941 */ /* 0x000fea0003800000 */
.L_x_144:
        /* <DEDUP_REMOVED lines=10> */
.L_x_147:
[----:B------:R-:W-:Y:S05]  /*4a60*/  BSYNC B1 ;  /* 0x0000000000017941 */ /* 0x000fea0003800000 */
.L_x_146:
        /* <DEDUP_REMOVED lines=9> */
.L_x_149:
[----:B------:R-:W-:Y:S05]  /*4b00*/  BSYNC B1 ;  /* 0x0000000000017941 */ /* 0x000fea0003800000 */
.L_x_148:
        /* <DEDUP_REMOVED lines=9> */
.L_x_151:
[----:B------:R-:W-:Y:S05]  /*4ba0*/  BSYNC B1 ;  /* 0x0000000000017941 */ /* 0x000fea0003800000 */
.L_x_150:
        /* <DEDUP_REMOVED lines=10> */
.L_x_153:
[----:B------:R-:W-:Y:S05]  /*4c50*/  BSYNC B1 ;  /* 0x0000000000017941 */ /* 0x000fea0003800000 */
.L_x_152:
[----:B0----5:R-:W-:Y:S01]  /*4c60*/  HADD2.F32 R14, -RZ, R24.H0_H0 ;  /* 0x20000018ff0e7230 */ /* 0x021fe20000004100 */
[----:B------:R-:W-:Y:S01]  /*4c70*/  ISETP.GT.AND P1, PT, R4, 0x79, PT ;  /* 0x000000790400780c */ /* 0x000fe20003f24270 */
[----:B------:R-:W-:Y:S01]  /*4c80*/  @P2 IMAD.MOV.U32 R4, RZ, RZ, R10 ;  /* 0x000000ffff042224 */ /* 0x000fe200078e000a */
[----:B------:R-:W-:Y:S02]  /*4c90*/  BSSY B1, `(.L_x_154) ;  /* 0x000000a000017945 */ /* 0x000fe40003800000 */
[----:B------:R-:W-:Y:S01]  /*4ca0*/  FMUL R5, R14, R89 ;  /* 0x000000590e057220 */ /* 0x000fe20000400000 */
[----:B------:R-:W-:-:S03]  /*4cb0*/  ISETP.GT.AND P3, PT, R3, RZ, P1 ;  /* 0x000000ff0300720c */ /* 0x000fc60000f64270 */
[----:B------:R-:W-:-:S05]  /*4cc0*/  FFMA R5, R84, R88, R5 ;  /* 0x0000005854057223 */ /* 0x000fca0000000005 */
[----:B------:R-:W-:-:S04]  /*4cd0*/  F2FP.F16.F32.PACK_AB R5, RZ, R5 ;  /* 0x00000005ff05723e */ /* 0x000fc800000000ff */
[----:B------:R-:W-:Y:S01]  /*4ce0*/  PRMT R14, R5, 0x7610, R14 ;  /* 0x00007610050e7816 */ /* 0x000fe2000000000e */
[----:B------:R-:W-:-:S05]  /*4cf0*/  @P2 IMAD.MOV.U32 R5, RZ, RZ, R11 ;  /* 0x000000ffff052224 */ /* 0x000fca00078e000b */
[----:B------:R0:W-:Y:S01]  /*4d00*/  @P2 STG.E.U16 desc[UR38][R4.64+0xf0], R14 ;  /* 0x0000f00e04002986 */ /* 0x0001e2000c101526 */
[----:B------:R-:W-:Y:S05]  /*4d10*/  @!P3 BRA `(.L_x_155) ;  /* 0x000000000004b947 */ /* 0x000fea0003800000 */
[----:B------:R0:W5:Y:S02]  /*4d20*/  LDG.E.LTC128B.U16 R24, desc[UR38][R6.64+0xf2] ;  /* 0x0000f22606187981 */ /* 0x000164000c1e1520 */
.L_x_155:
[----:B------:R-:W-:Y:S05]  /*4d30*/  BSYNC B1 ;  /* 0x0000000000017941 */ /* 0x000fea0003800000 */
.L_x_154:
        /* <DEDUP_REMOVED lines=9> */
.L_x_157:
[----:B------:R-:W-:Y:S05]  /*4dd0*/  BSYNC B1 ;  /* 0x0000000000017941 */ /* 0x000fea0003800000 */
.L_x_156:
[----:B0----5:R-:W-:Y:S01]  /*4de0*/  HADD2.F32 R4, -RZ, R24.H0_H0 ;  /* 0x20000018ff047230 */ /* 0x021fe20000004100 */
[----:B------:R-:W-:Y:S01]  /*4df0*/  ISETP.GT.AND P1, PT, R3, 0x8, P1 ;  /* 0x000000080300780c */ /* 0x000fe20000f24270 */
[----:B------:R-:W-:Y:S03]  /*4e00*/  BSSY B1, `(.L_x_158) ;  /* 0x000000a000017945 */ /* 0x000fe60003800000 */
[----:B------:R-:W-:Y:S01]  /*4e10*/  FMUL R5, R4, R89 ;  /* 0x0000005904057220 */ /* 0x000fe20000400000 */
[----:B------:R-:W-:-:S03]  /*4e20*/  @P0 IMAD.MOV.U32 R4, RZ, RZ, R12 ;  /* 0x000000ffff040224 */ /* 0x000fc600078e000c */
[----:B------:R-:W-:-:S05]  /*4e30*/  FFMA R5, R86, R88, R5 ;  /* 0x0000005856057223 */ /* 0x000fca0000000005 */
[----:B------:R-:W-:-:S04]  /*4e40*/  F2FP.F16.F32.PACK_AB R5, RZ, R5 ;  /* 0x00000005ff05723e */ /* 0x000fc800000000ff */
[----:B-1-34-:R-:W-:Y:S01]  /*4e50*/  PRMT R6, R5, 0x7610, R6 ;  /* 0x0000761005067816 */ /* 0x01afe20000000006 */
[----:B------:R-:W-:-:S05]  /*4e60*/  @P0 IMAD.MOV.U32 R5, RZ, RZ, R13 ;  /* 0x000000ffff050224 */ /* 0x000fca00078e000d */
[----:B------:R0:W-:Y:S01]  /*4e70*/  @P0 STG.E.U16 desc[UR38][R4.64+0xf0], R6 ;  /* 0x0000f00604000986 */ /* 0x0001e2000c101526 */
[----:B------:R-:W-:Y:S05]  /*4e80*/  @!P1 BRA `(.L_x_159) ;  /* 0x0000000000049947 */ /* 0x000fea0003800000 */
[----:B------:R1:W5:Y:S02]  /*4e90*/  LDG.E.LTC128B.U16 R24, desc[UR38][R8.64+0xf2] ;  /* 0x0000f22608187981 */ /* 0x000364000c1e1520 */
.L_x_159:
[----:B------:R-:W-:Y:S05]  /*4ea0*/  BSYNC B1 ;  /* 0x0000000000017941 */ /* 0x000fea0003800000 */
.L_x_158:
[----:B------:R-:W-:Y:S05]  /*4eb0*/  @!P1 BRA `(.L_x_160) ;  /* 0x0000001000d09947 */ /* 0x000fea0003800000 */
[----:B-----5:R-:W-:-:S05]  /*4ec0*/  HADD2.F32 R24, -RZ, R24.H0_H0 ;  /* 0x20000018ff187230 */ /* 0x020fca0000004100 */
[----:B------:R-:W-:-:S04]  /*4ed0*/  FMUL R24, R24, R89 ;  /* 0x0000005918187220 */ /* 0x000fc80000400000 */
[----:B------:R-:W-:-:S05]  /*4ee0*/  FFMA R24, R87, R88, R24 ;  /* 0x0000005857187223 */ /* 0x000fca0000000018 */
[----:B------:R-:W-:-:S05]  /*4ef0*/  F2FP.F16.F32.PACK_AB R24, RZ, R24 ;  /* 0x00000018ff18723e */ /* 0x000fca00000000ff */
[----:B------:R3:W-:Y:S01]  /*4f00*/  STG.E.U16 desc[UR38][R12.64+0xf2], R24 ;  /* 0x0000f2180c007986 */ /* 0x0007e2000c101526 */
[----:B------:R-:W-:Y:S05]  /*4f10*/  BRA `(.L_x_160) ;  /* 0x0000001000b87947 */ /* 0x000fea0003800000 */
.L_x_35:
[----:B------:R-:W-:Y:S01]  /*4f20*/  ISETP.GT.AND P2, PT, R4, 0x1, PT ;  /* 0x000000010400780c */ /* 0x000fe20003f44270 */
[----:B------:R-:W-:Y:S01]  /*4f30*/  ULDC.64 UR4, c[0x0][0x5c0] ;  /* 0x0001700000047ab9 */ /* 0x000fe20000000a00 */
[-C--:B------:R-:W-:Y:S01]  /*4f40*/  FMUL R24, R24, R88.reuse ;  /* 0x0000005818187220 */ /* 0x080fe20000400000 */
[-C--:B------:R-:W-:Y:S01]  /*4f50*/  FMUL R25, R25, R88.reuse ;  /* 0x0000005819197220 */ /* 0x080fe20000400000 */
[----:B------:R-:W-:Y:S01]  /*4f60*/  ISETP.GT.AND P1, PT, R3, RZ, P2 ;  /* 0x000000ff0300720c */ /* 0x000fe20001724270 */
[-C--:B------:R-:W-:Y:S01]  /*4f70*/  FMUL R26, R26, R88.reuse ;  /* 0x000000581a1a7220 */ /* 0x080fe20000400000 */
[----:B------:R-:W-:Y:S01]  /*4f80*/  LEA R6, P4, R104, UR4, 0x1 ;  /* 0x0000000468067c11 */ /* 0x000fe2000f8808ff */
[----:B------:R-:W-:Y:S01]  /*4f90*/  FMUL R27, R27, R88 ;  /* 0x000000581b1b7220 */ /* 0x000fe20000400000 */
[----:B------:R-:W-:Y:S01]  /*4fa0*/  F2FP.F16.F32.PACK_AB R24, RZ, R24 ;  /* 0x00000018ff18723e */ /* 0x000fe200000000ff */
[-C--:B------:R-:W-:Y:S01]  /*4fb0*/  FMUL R28, R28, R88.reuse ;  /* 0x000000581c1c7220 */ /* 0x080fe20000400000 */
[----:B------:R-:W-:Y:S01]  /*4fc0*/  LEA.HI.X R7, R104, UR5, R115, 0x1, P4 ;  /* 0x0000000568077c11 */ /* 0x000fe2000a0f0c73 */
[-C--:B------:R-:W-:Y:S01]  /*4fd0*/  FMUL R29, R29, R88.reuse ;  /* 0x000000581d1d7220 */ /* 0x080fe20000400000 */
[----:B------:R-:W-:Y:S01]  /*4fe0*/  F2FP.F16.F32.PACK_AB R25, RZ, R25 ;  /* 0x00000019ff19723e */ /* 0x000fe200000000ff */
[-C--:B------:R-:W-:Y:S01]  /*4ff0*/  FMUL R30, R30, R88.reuse ;  /* 0x000000581e1e7220 */ /* 0x080fe20000400000 */
[----:B------:R-:W-:Y:S01]  /*5000*/  ISETP.GT.AND P2, PT, R3, 0x8, P2 ;  /* 0x000000080300780c */ /* 0x000fe20001744270 */
[----:B------:R-:W-:Y:S01]  /*5010*/  @P3 STG.E.U16 desc[UR38][R6.64], R24 ;  /* 0x0000001806003986 */ /* 0x000fe2000c101526 */
[C---:B------:R-:W-:Y:S01]  /*5020*/  SHF.L.U64.HI R5, R90.reuse, 0x1, R91 ;  /* 0x000000015a057819 */ /* 0x040fe2000001025b */
[----:B------:R-:W-:Y:S01]  /*5030*/  FMUL R31, R31, R88 ;  /* 0x000000581f1f7220 */ /* 0x000fe20000400000 */
[----:B------:R-:W-:Y:S01]  /*5040*/  LEA R8, P3, R90, R6, 0x1 ;  /* 0x000000065a087211 */ /* 0x000fe200078608ff */
[----:B------:R-:W-:Y:S01]  /*5050*/  @P1 STG.E.U16 desc[UR38][R6.64+0x2], R25 ;  /* 0x0000021906001986 */ /* 0x000fe2000c101526 */
[----:B------:R-:W-:Y:S01]  /*5060*/  ISETP.GT.AND P1, PT, R3, 0x8, P0 ;  /* 0x000000080300780c */ /* 0x000fe20000724270 */
[----:B------:R-:W-:Y:S01]  /*5070*/  FMUL R32, R32, R88 ;  /* 0x0000005820207220 */ /* 0x000fe20000400000 */
[----:B------:R-:W-:Y:S01]  /*5080*/  F2FP.F16.F32.PACK_AB R26, RZ, R26 ;  /* 0x0000001aff1a723e */ /* 0x000fe200000000ff */
[----:B------:R-:W-:Y:S01]  /*5090*/  IMAD.X R9, R5, 0x1, R7, P3 ;  /* 0x0000000105097824 */ /* 0x000fe200018e0607 */
[----:B------:R-:W-:Y:S01]  /*50a0*/  F2FP.F16.F32.PACK_AB R27, RZ, R27 ;  /* 0x0000001bff1b723e */ /* 0x000fe200000000ff */
[-C--:B------:R-:W-:Y:S01]  /*50b0*/  FMUL R33, R33, R88.reuse ;  /* 0x0000005821217220 */ /* 0x080fe20000400000 */
[----:B------:R-:W-:Y:S01]  /*50c0*/  ISETP.GT.AND P0, PT, R4, 0x8, PT ;  /* 0x000000080400780c */ /* 0x000fe20003f04270 */
[----:B------:R-:W-:Y:S01]  /*50d0*/  FMUL R34, R34, R88 ;  /* 0x0000005822227220 */ /* 0x000fe20000400000 */
[----:B------:R-:W-:Y:S01]  /*50e0*/  F2FP.F16.F32.PACK_AB R28, RZ, R28 ;  /* 0x0000001cff1c723e */ /* 0x000fe200000000ff */
[-C--:B------:R-:W-:Y:S01]  /*50f0*/  FMUL R35, R35, R88.reuse ;  /* 0x0000005823237220 */ /* 0x080fe20000400000 */
[C---:B------:R-:W-:Y:S01]  /*5100*/  ISETP.GT.AND P4, PT, R3.reuse, RZ, P0 ;  /* 0x000000ff0300720c */ /* 0x040fe20000784270 */
[-C--:B------:R-:W-:Y:S01]  /*5110*/  FMUL R36, R36, R88.reuse ;  /* 0x0000005824247220 */ /* 0x080fe20000400000 */
[----:B------:R-:W-:Y:S01]  /*5120*/  F2FP.F16.F32.PACK_AB R29, RZ, R29 ;  /* 0x0000001dff1d723e */ /* 0x000fe200000000ff */
[----:B------:R-:W-:Y:S01]  /*5130*/  @P1 STG.E.U16 desc[UR38][R8.64], R26 ;  /* 0x0000001a08001986 */ /* 0x000fe2000c101526 */
[----:B------:R-:W-:Y:S01]  /*5140*/  ISETP.GT.AND P1, PT, R3, 0x8, P0 ;  /* 0x000000080300780c */ /* 0x000fe20000724270 */
[----:B------:R-:W-:Y:S01]  /*5150*/  FMUL R37, R37, R88 ;  /* 0x0000005825257220 */ /* 0x000fe20000400000 */
[----:B------:R-:W-:Y:S01]  /*5160*/  F2FP.F16.F32.PACK_AB R30, RZ, R30 ;  /* 0x0000001eff1e723e */ /* 0x000fe200000000ff */
[----:B------:R-:W-:Y:S01]  /*5170*/  @P2 STG.E.U16 desc[UR38][R8.64+0x2], R27 ;  /* 0x0000021b08002986 */ /* 0x000fe2000c101526 */
[----:B------:R-:W-:Y:S01]  /*5180*/  ISETP.GT.AND P2, PT, R4, 0x9, PT ;  /* 0x000000090400780c */ /* 0x000fe20003f44270 */
[-C--:B------:R-:W-:Y:S01]  /*5190*/  FMUL R38, R38, R88.reuse ;  /* 0x0000005826267220 */ /* 0x080fe20000400000 */
[----:B------:R-:W-:Y:S01]  /*51a0*/  F2FP.F16.F32.PACK_AB R31, RZ, R31 ;  /* 0x0000001fff1f723e */ /* 0x000fe200000000ff */
[-C--:B------:R-:W-:Y:S01]  /*51b0*/  FMUL R39, R39, R88.reuse ;  /* 0x0000005827277220 */ /* 0x080fe20000400000 */
[C---:B------:R-:W-:Y:S01]  /*51c0*/  ISETP.GT.AND P3, PT, R3.reuse, RZ, P2 ;  /* 0x000000ff0300720c */ /* 0x040fe20001764270 */
[----:B------:R-:W-:Y:S01]  /*51d0*/  @P4 STG.E.U16 desc[UR38][R6.64+0x10], R28 ;  /* 0x0000101c06004986 */ /* 0x000fe2000c101526 */
[----:B------:R-:W-:Y:S01]  /*51e0*/  ISETP.GT.AND P2, PT, R3, 0x8, P2 ;  /* 0x000000080300780c */ /* 0x000fe20001744270 */
[-C--:B------:R-:W-:Y:S01]  /*51f0*/  FMUL R40, R40, R88.reuse ;  /* 0x0000005828287220 */ /* 0x080fe20000400000 */
[----:B------:R-:W-:Y:S01]  /*5200*/  ISETP.GT.AND P0, PT, R4, 0x10, PT ;  /* 0x000000100400780c */ /* 0x000fe20003f04270 */
[----:B------:R-:W-:Y:S01]  /*5210*/  FMUL R41, R41, R88 ;  /* 0x0000005829297220 */ /* 0x000fe20000400000 */
[----:B------:R-:W-:Y:S01]  /*5220*/  F2FP.F16.F32.PACK_AB R32, RZ, R32 ;  /* 0x00000020ff20723e */ /* 0x000fe200000000ff */
[-C--:B------:R-:W-:Y:S01]  /*5230*/  FMUL R42, R42, R88.reuse ;  /* 0x000000582a2a7220 */ /* 0x080fe20000400000 */
[----:B------:R-:W-:Y:S01]  /*5240*/  ISETP.GT.AND P4, PT, R3, RZ, P0 ;  /* 0x000000ff0300720c */ /* 0x000fe20000784270 */
[-C--:B------:R-:W-:Y:S01]  /*5250*/  FMUL R43, R43, R88.reuse ;  /* 0x000000582b2b7220 */ /* 0x080fe20000400000 */
[----:B------:R-:W-:Y:S01]  /*5260*/  F2FP.F16.F32.PACK_AB R33, RZ, R33 ;  /* 0x00000021ff21723e */ /* 0x000fe200000000ff */
[----:B------:R-:W-:Y:S01]  /*5270*/  FMUL R44, R44, R88 ;  /* 0x000000582c2c7220 */ /* 0x000fe20000400000 */
[----:B------:R-:W-:Y:S01]  /*5280*/  F2FP.F16.F32.PACK_AB R34, RZ, R34 ;  /* 0x00000022ff22723e */ /* 0x000fe200000000ff */
[----:B------:R-:W-:Y:S01]  /*5290*/  @P3 STG.E.U16 desc[UR38][R6.64+0x12], R29 ;  /* 0x0000121d06003986 */ /* 0x000fe2000c101526 */
[----:B------:R-:W-:Y:S01]  /*52a0*/  ISETP.GT.AND P3, PT, R4, 0x11, PT ;  /* 0x000000110400780c */ /* 0x000fe20003f64270 */
[-C--:B------:R-:W-:Y:S01]  /*52b0*/  FMUL R45, R45, R88.reuse ;  /* 0x000000582d2d7220 */ /* 0x080fe20000400000 */
[----:B------:R-:W-:Y:S01]  /*52c0*/  F2FP.F16.F32.PACK_AB R35, RZ, R35 ;  /* 0x00000023ff23723e */ /* 0x000fe200000000ff */
[----:B------:R-:W-:Y:S01]  /*52d0*/  @P1 STG.E.U16 desc[UR38][R8.64+0x10], R30 ;  /* 0x0000101e08001986 */ /* 0x000fe2000c101526 */
[C---:B------:R-:W-:Y:S01]  /*52e0*/  ISETP.GT.AND P1, PT, R3.reuse, 0x8, P0 ;  /* 0x000000080300780c */ /* 0x040fe20000724270 */
[-C--:B------:R-:W-:Y:S01]  /*52f0*/  FMUL R46, R46, R88.reuse ;  /* 0x000000582e2e7220 */ /* 0x080fe20000400000 */
[----:B------:R-:W-:Y:S01]  /*5300*/  ISETP.GT.AND P0, PT, R4, 0x18, PT ;  /* 0x000000180400780c */ /* 0x000fe20003f04270 */
[----:B------:R-:W-:Y:S01]  /*5310*/  @P2 STG.E.U16 desc[UR38][R8.64+0x12], R31 ;  /* 0x0000121f08002986 */ /* 0x000fe2000c101526 */
[----:B------:R-:W-:Y:S01]  /*5320*/  ISETP.GT.AND P2, PT, R3, RZ, P3 ;  /* 0x000000ff0300720c */ /* 0x000fe20001f44270 */
[-C--:B------:R-:W-:Y:S01]  /*5330*/  FMUL R47, R47, R88.reuse ;  /* 0x000000582f2f7220 */ /* 0x080fe20000400000 */
[C---:B------:R-:W-:Y:S01]  /*5340*/  ISETP.GT.AND P3, PT, R3.reuse, 0x8, P3 ;  /* 0x000000080300780c */ /* 0x040fe20001f64270 */
[----:B------:R-:W-:Y:S01]  /*5350*/  @P4 STG.E.U16 desc[UR38][R6.64+0x20], R32 ;  /* 0x0000202006004986 */ /* 0x000fe2000c101526 */
[----:B------:R-:W-:Y:S01]  /*5360*/  ISETP.GT.AND P4, PT, R3, RZ, P0 ;  /* 0x000000ff0300720c */ /* 0x000fe20000784270 */
[----:B------:R-:W-:Y:S01]  /*5370*/  FMUL R48, R48, R88 ;  /* 0x0000005830307220 */ /* 0x000fe20000400000 */
[----:B------:R-:W-:Y:S01]  /*5380*/  F2FP.F16.F32.PACK_AB R36, RZ, R36 ;  /* 0x00000024ff24723e */ /* 0x000fe200000000ff */
[-C--:B------:R-:W-:Y:S01]  /*5390*/  FMUL R49, R49, R88.reuse ;  /* 0x0000005831317220 */ /* 0x080fe20000400000 */
[----:B------:R-:W-:Y:S01]  /*53a0*/  F2FP.F16.F32.PACK_AB R37, RZ, R37 ;  /* 0x00000025ff25723e */ /* 0x000fe200000000ff */
[----:B------:R-:W-:Y:S01]  /*53b0*/  FMUL R50, R50, R88 ;  /* 0x0000005832327220 */ /* 0x000fe20000400000 */
[----:B------:R-:W-:Y:S01]  /*53c0*/  F2FP.F16.F32.PACK_AB R38, RZ, R38 ;  /* 0x00000026ff26723e */ /* 0x000fe200000000ff */
[----:B------:R-:W-:Y:S01]  /*53d0*/  FMUL R51, R51, R88 ;  /* 0x0000005833337220 */ /* 0x000fe20000400000 */
[----:B------:R-:W-:Y:S01]  /*53e0*/  F2FP.F16.F32.PACK_AB R39, RZ, R39 ;  /* 0x00000027ff27723e */ /* 0x000fe200000000ff */
[----:B------:R-:W-:Y:S01]  /*53f0*/  @P2 STG.E.U16 desc[UR38][R6.64+0x22], R33 ;  /* 0x0000222106002986 */ /* 0x000fe2000c101526 */
[----:B------:R-:W-:Y:S01]  /*5400*/  F2FP.F16.F32.PACK_AB R40, RZ, R40 ;  /* 0x00000028ff28723e */ /* 0x000fe200000000ff */
[-C--:B------:R-:W-:Y:S01]  /*5410*/  FMUL R52, R52, R88.reuse ;  /* 0x0000005834347220 */ /* 0x080fe20000400000 */
[----:B------:R-:W-:Y:S01]  /*5420*/  F2FP.F16.F32.PACK_AB R41, RZ, R41 ;  /* 0x00000029ff29723e */ /* 0x000fe200000000ff */
[----:B------:R-:W-:Y:S01]  /*5430*/  @P1 STG.E.U16 desc[UR38][R8.64+0x20], R34 ;  /* 0x0000202208001986 */ /* 0x000fe2000c101526 */
[----:B------:R-:W-:Y:S01]  /*5440*/  ISETP.GT.AND P1, PT, R3, 0x8, P0 ;  /* 0x000000080300780c */ /* 0x000fe20000724270 */
[-C--:B------:R-:W-:Y:S01]  /*5450*/  FMUL R53, R53, R88.reuse ;  /* 0x0000005835357220 */ /* 0x080fe20000400000 */
[C---:B------:R-:W-:Y:S01]  /*5460*/  ISETP.GT.AND P0, PT, R4.reuse, 0x20, PT ;  /* 0x000000200400780c */ /* 0x040fe20003f04270 */
[----:B------:R-:W-:Y:S01]  /*5470*/  @P3 STG.E.U16 desc[UR38][R8.64+0x22], R35 ;  /* 0x0000222308003986 */ /* 0x000fe2000c101526 */
[----:B------:R-:W-:Y:S01]  /*5480*/  ISETP.GT.AND P3, PT, R4, 0x19, PT ;  /* 0x000000190400780c */ /* 0x000fe20003f64270 */
[----:B------:R-:W-:Y:S01]  /*5490*/  FMUL R54, R54, R88 ;  /* 0x0000005836367220 */ /* 0x000fe20000400000 */
[----:B------:R-:W-:Y:S01]  /*54a0*/  F2FP.F16.F32.PACK_AB R42, RZ, R42 ;  /* 0x0000002aff2a723e */ /* 0x000fe200000000ff */
[----:B------:R-:W-:Y:S01]  /*54b0*/  @P4 STG.E.U16 desc[UR38][R6.64+0x30], R36 ;  /* 0x0000302406004986 */ /* 0x000fe2000c101526 */
[----:B------:R-:W-:Y:S01]  /*54c0*/  ISETP.GT.AND P2, PT, R3, RZ, P3 ;  /* 0x000000ff0300720c */ /* 0x000fe20001f44270 */
[-C--:B------:R-:W-:Y:S01]  /*54d0*/  FMUL R55, R55, R88.reuse ;  /* 0x0000005837377220 */ /* 0x080fe20000400000 */
[C---:B------:R-:W-:Y:S01]  /*54e0*/  ISETP.GT.AND P3, PT, R3.reuse, 0x8, P3 ;  /* 0x000000080300780c */ /* 0x040fe20001f64270 */
[-C--:B------:R-:W-:Y:S01]  /*54f0*/  FMUL R56, R56, R88.reuse ;  /* 0x0000005838387220 */ /* 0x080fe20000400000 */
[----:B------:R-:W-:Y:S01]  /*5500*/  ISETP.GT.AND P4, PT, R3, RZ, P0 ;  /* 0x000000ff0300720c */ /* 0x000fe20000784270 */
[-C--:B------:R-:W-:Y:S01]  /*5510*/  FMUL R57, R57, R88.reuse ;  /* 0x0000005839397220 */ /* 0x080fe20000400000 */
[----:B------:R-:W-:Y:S01]  /*5520*/  F2FP.F16.F32.PACK_AB R43, RZ, R43 ;  /* 0x0000002bff2b723e */ /* 0x000fe200000000ff */
[----:B------:R-:W-:Y:S01]  /*5530*/  FMUL R58, R58, R88 ;  /* 0x000000583a3a7220 */ /* 0x000fe20000400000 */
[----:B------:R-:W-:Y:S01]  /*5540*/  F2FP.F16.F32.PACK_AB R44, RZ, R44 ;  /* 0x0000002cff2c723e */ /* 0x000fe200000000ff */
[-C--:B------:R-:W-:Y:S01]  /*5550*/  FMUL R59, R59, R88.reuse ;  /* 0x000000583b3b7220 */ /* 0x080fe20000400000 */
[----:B------:R-:W-:Y:S01]  /*5560*/  F2FP.F16.F32.PACK_AB R45, RZ, R45 ;  /* 0x0000002dff2d723e */ /* 0x000fe200000000ff */
[----:B------:R-:W-:Y:S01]  /*5570*/  FMUL R60, R60, R88 ;  /* 0x000000583c3c7220 */ /* 0x000fe20000400000 */
[----:B------:R-:W-:Y:S01]  /*5580*/  F2FP.F16.F32.PACK_AB R46, RZ, R46 ;  /* 0x0000002eff2e723e */ /* 0x000fe200000000ff */
[----:B------:R-:W-:Y:S01]  /*5590*/  @P2 STG.E.U16 desc[UR38][R6.64+0x32], R37 ;  /* 0x0000322506002986 */ /* 0x000fe2000c101526 */
[----:B------:R-:W-:Y:S01]  /*55a0*/  F2FP.F16.F32.PACK_AB R47, RZ, R47 ;  /* 0x0000002fff2f723e */ /* 0x000fe200000000ff */
[----:B------:R-:W-:Y:S01]  /*55b0*/  FMUL R61, R61, R88 ;  /* 0x000000583d3d7220 */ /* 0x000fe20000400000 */
[----:B------:R-:W-:Y:S01]  /*55c0*/  F2FP.F16.F32.PACK_AB R48, RZ, R48 ;  /* 0x00000030ff30723e */ /* 0x000fe200000000ff */
[----:B------:R-:W-:Y:S01]  /*55d0*/  @P1 STG.E.U16 desc[UR38][R8.64+0x30], R38 ;  /* 0x0000302608001986 */ /* 0x000fe2000c101526 */
[----:B------:R-:W-:Y:S01]  /*55e0*/  ISETP.GT.AND P1, PT, R3, 0x8, P0 ;  /* 0x000000080300780c */ /* 0x000fe20000724270 */
[-C--:B------:R-:W-:Y:S01]  /*55f0*/  FMUL R62, R62, R88.reuse ;  /* 0x000000583e3e7220 */ /* 0x080fe20000400000 */
[C---:B------:R-:W-:Y:S01]  /*5600*/  ISETP.GT.AND P0, PT, R4.reuse, 0x28, PT ;  /* 0x000000280400780c */ /* 0x040fe20003f04270 */
[----:B------:R-:W-:Y:S01]  /*5610*/  @P3 STG.E.U16 desc[UR38][R8.64+0x32], R39 ;  /* 0x0000322708003986 */ /* 0x000fe2000c101526 */
[----:B------:R-:W-:Y:S01]  /*5620*/  ISETP.GT.AND P3, PT, R4, 0x21, PT ;  /* 0x000000210400780c */ /* 0x000fe20003f64270 */
[-C--:B------:R-:W-:Y:S01]  /*5630*/  FMUL R63, R63, R88.reuse ;  /* 0x000000583f3f7220 */ /* 0x080fe20000400000 */
[----:B------:R-:W-:Y:S01]  /*5640*/  F2FP.F16.F32.PACK_AB R49, RZ, R49 ;  /* 0x00000031ff31723e */ /* 0x000fe200000000ff */
[----:B------:R-:W-:Y:S01]  /*5650*/  @P4 STG.E.U16 desc[UR38][R6.64+0x40], R40 ;  /* 0x0000402806004986 */ /* 0x000fe2000c101526 */
[C---:B------:R-:W-:Y:S01]  /*5660*/  ISETP.GT.AND P2, PT, R3.reuse, RZ, P3 ;  /* 0x000000ff0300720c */ /* 0x040fe20001f44270 */
[-C--:B------:R-:W-:Y:S01]  /*5670*/  FMUL R64, R64, R88.reuse ;  /* 0x0000005840407220 */ /* 0x080fe20000400000 */
[----:B------:R-:W-:Y:S01]  /*5680*/  ISETP.GT.AND P3, PT, R3, 0x8, P3 ;  /* 0x000000080300780c */ /* 0x000fe20001f64270 */
[-C--:B------:R-:W-:Y:S01]  /*5690*/  FMUL R65, R65, R88.reuse ;  /* 0x0000005841417220 */ /* 0x080fe20000400000 */
        /* <DEDUP_REMOVED lines=62> */
[----:B------:R-:W-:-:S02]  /*5a80*/  F2FP.F16.F32.PACK_AB R68, RZ, R68 ;  /* 0x00000044ff44723e */ /* 0x000fc400000000ff */
[----:B------:R-:W-:Y:S01]  /*5a90*/  F2FP.F16.F32.PACK_AB R69, RZ, R69 ;  /* 0x00000045ff45723e */ /* 0x000fe200000000ff */
[----:B------:R-:W-:Y:S01]  /*5aa0*/  @P1 STG.E.U16 desc[UR38][R8.64+0x60], R50 ;  /* 0x0000603208001986 */ /* 0x000fe2000c101526 */
[C---:B------:R-:W-:Y:S02]  /*5ab0*/  ISETP.GT.AND P1, PT, R3.reuse, 0x8, P0 ;  /* 0x000000080300780c */ /* 0x040fe40000724270 */
[C---:B------:R-:W-:Y:S01]  /*5ac0*/  ISETP.GT.AND P0, PT, R4.reuse, 0x40, PT ;  /* 0x000000400400780c */ /* 0x040fe20003f04270 */
[----:B------:R-:W-:Y:S01]  /*5ad0*/  @P3 STG.E.U16 desc[UR38][R8.64+0x62], R51 ;  /* 0x0000623308003986 */ /* 0x000fe2000c101526 */
[----:B------:R-:W-:Y:S02]  /*5ae0*/  ISETP.GT.AND P3, PT, R4, 0x39, PT ;  /* 0x000000390400780c */ /* 0x000fe40003f64270 */
[----:B------:R-:W-:Y:S01]  /*5af0*/  F2FP.F16.F32.PACK_AB R70, RZ, R70 ;  /* 0x00000046ff46723e */ /* 0x000fe200000000ff */
[----:B------:R-:W-:Y:S01]  /*5b00*/  @P4 STG.E.U16 desc[UR38][R6.64+0x70], R52 ;  /* 0x0000703406004986 */ /* 0x000fe2000c101526 */
[----:B------:R-:W-:-:S02]  /*5b10*/  ISETP.GT.AND P2, PT, R3, RZ, P3 ;  /* 0x000000ff0300720c */ /* 0x000fc40001f44270 */
[C---:B------:R-:W-:Y:S02]  /*5b20*/  ISETP.GT.AND P3, PT, R3.reuse, 0x8, P3 ;  /* 0x000000080300780c */ /* 0x040fe40001f64270 */
[----:B------:R-:W-:Y:S02]  /*5b30*/  ISETP.GT.AND P4, PT, R3, RZ, P0 ;  /* 0x000000ff0300720c */ /* 0x000fe40000784270 */
[----:B------:R-:W-:Y:S02]  /*5b40*/  F2FP.F16.F32.PACK_AB R71, RZ, R71 ;  /* 0x00000047ff47723e */ /* 0x000fe400000000ff */
[----:B------:R-:W-:Y:S02]  /*5b50*/  F2FP.F16.F32.PACK_AB R72, RZ, R72 ;  /* 0x00000048ff48723e */ /* 0x000fe400000000ff */
[----:B------:R-:W-:Y:S02]  /*5b60*/  F2FP.F16.F32.PACK_AB R73, RZ, R73 ;  /* 0x00000049ff49723e */ /* 0x000fe400000000ff */
        /* <DEDUP_REMOVED lines=33> */
[----:B------:R-:W-:-:S03]  /*5d80*/  F2FP.F16.F32.PACK_AB R87, RZ, R87 ;  /* 0x00000057ff57723e */ /* 0x000fc600000000ff */
[----:B------:R-:W-:Y:S04]  /*5d90*/  @P2 STG.E.U16 desc[UR38][R6.64+0x92], R61 ;  /* 0x0000923d06002986 */ /* 0x000fe8000c101526 */
[----:B------:R-:W-:Y:S01]  /*5da0*/  @P1 STG.E.U16 desc[UR38][R8.64+0x90], R62 ;  /* 0x0000903e08001986 */ /* 0x000fe2000c101526 */
[----:B------:R-:W-:Y:S02]  /*5db0*/  ISETP.GT.AND P1, PT, R3, 0x8, P0 ;  /* 0x000000080300780c */ /* 0x000fe40000724270 */
[C---:B------:R-:W-:Y:S01]  /*5dc0*/  ISETP.GT.AND P0, PT, R4.reuse, 0x58, PT ;  /* 0x000000580400780c */ /* 0x040fe20003f04270 */
[----:B------:R-:W-:Y:S01]  /*5dd0*/  @P3 STG.E.U16 desc[UR38][R8.64+0x92], R63 ;  /* 0x0000923f08003986 */ /* 0x000fe2000c101526 */
[----:B------:R-:W-:-:S03]  /*5de0*/  ISETP.GT.AND P3, PT, R4, 0x51, PT ;  /* 0x000000510400780c */ /* 0x000fc60003f64270 */
[----:B------:R-:W-:Y:S01]  /*5df0*/  @P4 STG.E.U16 desc[UR38][R6.64+0xa0], R64 ;  /* 0x0000a04006004986 */ /* 0x000fe2000c101526 */
[C---:B------:R-:W-:Y:S02]  /*5e00*/  ISETP.GT.AND P2, PT, R3.reuse, RZ, P3 ;  /* 0x000000ff0300720c */ /* 0x040fe40001f44270 */
[C---:B------:R-:W-:Y:S02]  /*5e10*/  ISETP.GT.AND P3, PT, R3.reuse, 0x8, P3 ;  /* 0x000000080300780c */ /* 0x040fe40001f64270 */
[----:B------:R-:W-:-:S09]  /*5e20*/  ISETP.GT.AND P4, PT, R3, RZ, P0 ;  /* 0x000000ff0300720c */ /* 0x000fd20000784270 */
        /* <DEDUP_REMOVED lines=9> */
[C---:B------:R-:W-:Y:S02]  /*5ec0*/  ISETP.GT.AND P3, PT, R3.reuse, RZ, P0 ;  /* 0x000000ff0300720c */ /* 0x040fe40000764270 */
[----:B------:R-:W-:-:S07]  /*5ed0*/  ISETP.GT.AND P0, PT, R3, 0x8, P0 ;  /* 0x000000080300780c */ /* 0x000fce0000704270 */
[----:B------:R-:W-:Y:S04]  /*5ee0*/  @P2 STG.E.U16 desc[UR38][R6.64+0xb2], R69 ;  /* 0x0000b24506002986 */ /* 0x000fe8000c101526 */
[----:B------:R-:W-:Y:S01]  /*5ef0*/  @P1 STG.E.U16 desc[UR38][R8.64+0xb0], R70 ;  /* 0x0000b04608001986 */ /* 0x000fe2000c101526 */
[----:B------:R-:W-:-:S03]  /*5f00*/  ISETP.GT.AND P1, PT, R4, 0x68, PT ;  /* 0x000000680400780c */ /* 0x000fc60003f24270 */
        /* <DEDUP_REMOVED lines=11> */
[C---:B------:R-:W-:Y:S02]  /*5fc0*/  ISETP.GT.AND P2, PT, R3.reuse, RZ, P0 ;  /* 0x000000ff0300720c */ /* 0x040fe40000744270 */
[----:B------:R-:W-:Y:S01]  /*5fd0*/  ISETP.GT.AND P0, PT, R3, 0x8, P0 ;  /* 0x000000080300780c */ /* 0x000fe20000704270 */
[----:B------:R-:W-:Y:S01]  /*5fe0*/  @P3 STG.E.U16 desc[UR38][R6.64+0xd0], R76 ;  /* 0x0000d04c06003986 */ /* 0x000fe2000c101526 */
[----:B------:R-:W-:-:S04]  /*5ff0*/  ISETP.GT.AND P3, PT, R4, 0x70, PT ;  /* 0x000000700400780c */ /* 0x000fc80003f64270 */
[C---:B------:R-:W-:Y:S02]  /*6000*/  ISETP.GT.AND P4, PT, R3.reuse, RZ, P3 ;  /* 0x000000ff0300720c */ /* 0x040fe40001f84270 */
[----:B------:R-:W-:-:S03]  /*6010*/  ISETP.GT.AND P3, PT, R3, 0x8, P3 ;  /* 0x000000080300780c */ /* 0x000fc60001f64270 */
[----:B------:R-:W-:Y:S01]  /*6020*/  @P2 STG.E.U16 desc[UR38][R6.64+0xd2], R77 ;  /* 0x0000d24d06002986 */ /* 0x000fe2000c101526 */
[----:B------:R-:W-:-:S03]  /*6030*/  ISETP.GT.AND P2, PT, R4, 0x79, PT ;  /* 0x000000790400780c */ /* 0x000fc60003f44270 */
[----:B------:R-:W-:Y:S01]  /*6040*/  @P1 STG.E.U16 desc[UR38][R8.64+0xd0], R78 ;  /* 0x0000d04e08001986 */ /* 0x000fe2000c101526 */
[----:B------:R-:W-:-:S03]  /*6050*/  ISETP.GT.AND P1, PT, R4, 0x78, PT ;  /* 0x000000780400780c */ /* 0x000fc60003f24270 */
[----:B------:R-:W-:Y:S01]  /*6060*/  @P0 STG.E.U16 desc[UR38][R8.64+0xd2], R79 ;  /* 0x0000d24f08000986 */ /* 0x000fe2000c101526 */
[----:B------:R-:W-:-:S03]  /*6070*/  ISETP.GT.AND P0, PT, R4, 0x71, PT ;  /* 0x000000710400780c */ /* 0x000fc60003f04270 */
[----:B------:R-:W-:Y:S01]  /*6080*/  @P4 STG.E.U16 desc[UR38][R6.64+0xe0], R80 ;  /* 0x0000e05006004986 */ /* 0x000fe2000c101526 */
[C---:B------:R-:W-:Y:S02]  /*6090*/  ISETP.GT.AND P4, PT, R3.reuse, RZ, P0 ;  /* 0x000000ff0300720c */ /* 0x040fe40000784270 */
[----:B------:R-:W-:-:S11]  /*60a0*/  ISETP.GT.AND P0, PT, R3, 0x8, P0 ;  /* 0x000000080300780c */ /* 0x000fd60000704270 */
[----:B------:R-:W-:Y:S02]  /*60b0*/  @P4 IMAD.MOV.U32 R4, RZ, RZ, R6 ;  /* 0x000000ffff044224 */ /* 0x000fe400078e0006 */
[----:B------:R-:W-:-:S05]  /*60c0*/  @P4 IMAD.MOV.U32 R5, RZ, RZ, R7 ;  /* 0x000000ffff054224 */ /* 0x000fca00078e0007 */
[----:B------:R0:W-:Y:S01]  /*60d0*/  @P4 STG.E.U16 desc[UR38][R4.64+0xe2], R81 ;  /* 0x0000e25104004986 */ /* 0x0001e2000c101526 */
[C---:B------:R-:W-:Y:S02]  /*60e0*/  ISETP.GT.AND P4, PT, R3.reuse, RZ, P2 ;  /* 0x000000ff0300720c */ /* 0x040fe40001784270 */
[----:B------:R-:W-:Y:S01]  /*60f0*/  ISETP.GT.AND P2, PT, R3, 0x8, P2 ;  /* 0x000000080300780c */ /* 0x000fe20001744270 */
[----:B0-----:R-:W-:Y:S02]  /*6100*/  @P3 IMAD.MOV.U32 R4, RZ, RZ, R8 ;  /* 0x000000ffff043224 */ /* 0x001fe400078e0008 */
[----:B------:R-:W-:-:S05]  /*6110*/  @P3 IMAD.MOV.U32 R5, RZ, RZ, R9 ;  /* 0x000000ffff053224 */ /* 0x000fca00078e0009 */
[----:B------:R0:W-:Y:S01]  /*6120*/  @P3 STG.E.U16 desc[UR38][R4.64+0xe0], R82 ;  /* 0x0000e05204003986 */ /* 0x0001e2000c101526 */
[C---:B------:R-:W-:Y:S02]  /*6130*/  ISETP.GT.AND P3, PT, R3.reuse, RZ, P1 ;  /* 0x000000ff0300720c */ /* 0x040fe40000f64270 */
[----:B------:R-:W-:Y:S01]  /*6140*/  ISETP.GT.AND P1, PT, R3, 0x8, P1 ;  /* 0x000000080300780c */ /* 0x000fe20000f24270 */
[----:B0-----:R-:W-:Y:S02]  /*6150*/  @P0 IMAD.MOV.U32 R4, RZ, RZ, R8 ;  /* 0x000000ffff040224 */ /* 0x001fe400078e0008 */
[----:B------:R-:W-:-:S05]  /*6160*/  @P0 IMAD.MOV.U32 R5, RZ, RZ, R9 ;  /* 0x000000ffff050224 */ /* 0x000fca00078e0009 */
[----:B------:R0:W-:Y:S03]  /*6170*/  @P0 STG.E.U16 desc[UR38][R4.64+0xe2], R83 ;  /* 0x0000e25304000986 */ /* 0x0001e6000c101526 */
[----:B0-----:R-:W-:Y:S02]  /*6180*/  @P3 IMAD.MOV.U32 R4, RZ, RZ, R6 ;  /* 0x000000ffff043224 */ /* 0x001fe400078e0006 */
[----:B------:R-:W-:-:S05]  /*6190*/  @P3 IMAD.MOV.U32 R5, RZ, RZ, R7 ;  /* 0x000000ffff053224 */ /* 0x000fca00078e0007 */
[----:B------:R0:W-:Y:S04]  /*61a0*/  @P3 STG.E.U16 desc[UR38][R4.64+0xf0], R84 ;  /* 0x0000f05404003986 */ /* 0x0001e8000c101526 */
[----:B------:R4:W-:Y:S01]  /*61b0*/  @P4 STG.E.U16 desc[UR38][R6.64+0xf2], R85 ;  /* 0x0000f25506004986 */ /* 0x0009e2000c101526 */
[----:B0-----:R-:W-:Y:S02]  /*61c0*/  @P1 IMAD.MOV.U32 R4, RZ, RZ, R8 ;  /* 0x000000ffff041224 */ /* 0x001fe400078e0008 */
[----:B------:R-:W-:-:S05]  /*61d0*/  @P1 IMAD.MOV.U32 R5, RZ, RZ, R9 ;  /* 0x000000ffff051224 */ /* 0x000fca00078e0009 */
[----:B------:R4:W-:Y:S04]  /*61e0*/  @P1 STG.E.U16 desc[UR38][R4.64+0xf0], R86 ;  /* 0x0000f05604001986 */ /* 0x0009e8000c101526 */
[----:B------:R4:W-:Y:S02]  /*61f0*/  @P2 STG.E.U16 desc[UR38][R8.64+0xf2], R87 ;  /* 0x0000f25708002986 */ /* 0x0009e4000c101526 */
.L_x_160:
[----:B------:R-:W-:Y:S05]  /*6200*/  BSYNC B0 ;  /* 0x0000000000007941 */ /* 0x000fea0003800000 */
.L_x_34:
[----:B------:R-:W-:Y:S01]  /*6210*/  IADD3 R16, P0, R16, UR36, RZ ;  /* 0x0000002410107c10 */ /* 0x000fe2000ff1e0ff */
[----:B------:R-:W-:Y:S01]  /*6220*/  ULDC.64 UR4, c[0x0][0x650] ;  /* 0x0001940000047ab9 */ /* 0x000fe20000000a00 */
[----:B------:R-:W-:Y:S01]  /*6230*/  PRMT R3, RZ, 0x7610, R3 ;  /* 0x00007610ff037816 */ /* 0x000fe20000000003 */
[----:B------:R-:W-:Y:S01]  /*6240*/  IMAD.MOV.U32 R100, RZ, RZ, -0x1 ;  /* 0xffffffffff647424 */ /* 0x000fe200078e00ff */
[----:B------:R-:W-:Y:S01]  /*6250*/  IADD3.X R17, R17, UR42, RZ, P0, !PT ;  /* 0x0000002a11117c10 */ /* 0x000fe200087fe4ff */
[----:B------:R-:W-:Y:S01]  /*6260*/  IMAD.MOV.U32 R99, RZ, RZ, -0x1 ;  /* 0xffffffffff637424 */ /* 0x000fe200078e00ff */
[----:B------:R-:W-:-:S04]  /*6270*/  ISETP.GE.U32.AND P0, PT, R16, UR4, PT ;  /* 0x0000000410007c0c */ /* 0x000fc8000bf06070 */
[----:B------:R-:W-:-:S13]  /*6280*/  ISETP.GE.U32.AND.EX P0, PT, R17, UR5, PT, P0 ;  /* 0x0000000511007c0c */ /* 0x000fda000bf06100 */
[----:B------:R-:W-:Y:S05]  /*6290*/  @P0 BRA `(.L_x_161) ;  /* 0x00000004004c0947 */ /* 0x000fea0003800000 */
[----:B------:R-:W0:Y:S01]  /*62a0*/  LDC.64 R10, c[0x0][0x628] ;  /* 0x00018a00ff0a7b82 */ /* 0x000e220000000a00 */
[----:B---3--:R-:W3:Y:S01]  /*62b0*/  S2R R12, SR_CTAID.X ;  /* 0x00000000000c7919 */ /* 0x008ee20000002500 */
[----:B-12-4-:R-:W-:Y:S02]  /*62c0*/  IMAD.MOV.U32 R8, RZ, RZ, R16 ;  /* 0x000000ffff087224 */ /* 0x016fe400078e0010 */
[----:B------:R-:W-:Y:S01]  /*62d0*/  IMAD.MOV.U32 R9, RZ, RZ, R17 ;  /* 0x000000ffff097224 */ /* 0x000fe200078e0011 */
[----:B------:R-:W1:Y:S03]  /*62e0*/  S2R R20, SR_CTAID.Y ;  /* 0x0000000000147919 */ /* 0x000e660000002600 */
[----:B------:R-:W2:Y:S08]  /*62f0*/  LDC R0, c[0x0][0x630] ;  /* 0x00018c00ff007b82 */ /* 0x000eb00000000800 */
[----:B------:R-:W4:Y:S01]  /*6300*/  LDC.64 R14, c[0x0][0x620] ;  /* 0x00018800ff0e7b82 */ /* 0x000f220000000a00 */
[----:B0-----:R-:W-:-:S04]  /*6310*/  ISETP.NE.U32.AND P0, PT, R10, RZ, PT ;  /* 0x000000ff0a00720c */ /* 0x001fc80003f05070 */
[----:B------:R-:W-:-:S13]  /*6320*/  ISETP.NE.AND.EX P0, PT, R11, RZ, PT, P0 ;  /* 0x000000ff0b00720c */ /* 0x000fda0003f05300 */
[----:B-1234-:R-:W-:Y:S05]  /*6330*/  @!P0 BRA `(.L_x_162) ;  /* 0x0000000000288947 */ /* 0x01efea0003800000 */
        /* <DEDUP_REMOVED lines=10> */
.L_x_162:
[-CC-:B------:R-:W-:Y:S01]  /*63e0*/  SHF.R.U64 R99, R8, R0.reuse, R9.reuse ;  /* 0x0000000008637219 */ /* 0x180fe20000001209 */
[----:B------:R-:W0:Y:S01]  /*63f0*/  LDC.64 R26, c[0x0][0x640] ;  /* 0x00019000ff1a7b82 */ /* 0x000e220000000a00 */
[----:B------:R-:W-:Y:S01]  /*6400*/  SHF.R.U32.HI R0, RZ, R0, R9 ;  /* 0x00000000ff007219 */ /* 0x000fe20000011609 */
[----:B------:R-:W-:Y:S01]  /*6410*/  ULDC UR4, c[0x0][0x150] ;  /* 0x0000540000047ab9 */ /* 0x000fe20000000800 */
[----:B------:R-:W-:Y:S02]  /*6420*/  IADD3 R3, P0, RZ, -R99, RZ ;  /* 0x80000063ff037210 */ /* 0x000fe40007f1e0ff */
[----:B------:R-:W-:-:S03]  /*6430*/  I2FP.F32.U32 R7, R12 ;  /* 0x0000000c00077245 */ /* 0x000fc60000201000 */
[----:B------:R-:W1:Y:S01]  /*6440*/  LDC R6, c[0x0][0x618] ;  /* 0x00018600ff067b82 */ /* 0x000e620000000800 */
[----:B------:R-:W-:Y:S02]  /*6450*/  IMAD.X R5, RZ, RZ, ~R0, P0 ;  /* 0x000000ffff057224 */ /* 0x000fe400000e0e00 */
[----:B------:R-:W-:Y:S01]  /*6460*/  FMUL R7, R7, UR4 ;  /* 0x0000000407077c20 */ /* 0x000fe20008400000 */
[----:B------:R-:W-:Y:S01]  /*6470*/  ULDC UR4, c[0x0][0x154] ;  /* 0x0000550000047ab9 */ /* 0x000fe20000000800 */
[-C--:B------:R-:W-:Y:S02]  /*6480*/  IMAD R0, R5, R14.reuse, RZ ;  /* 0x0000000e05007224 */ /* 0x080fe400078e02ff */
[C---:B------:R-:W-:Y:S01]  /*6490*/  IMAD.WIDE.U32 R4, R3.reuse, R14, R16 ;  /* 0x0000000e03047225 */ /* 0x040fe200078e0010 */
[----:B------:R-:W2:Y:S01]  /*64a0*/  LDC R11, c[0x0][0x608] ;  /* 0x00018200ff0b7b82 */ /* 0x000ea20000000800 */
[----:B------:R-:W3:Y:S02]  /*64b0*/  F2I.U32.TRUNC.NTZ R7, R7 ;  /* 0x0000000700077305 */ /* 0x000ee4000020f000 */
[----:B------:R-:W-:-:S04]  /*64c0*/  IMAD R3, R3, R15, R0 ;  /* 0x0000000f03037224 */ /* 0x000fc800078e0200 */
[----:B------:R-:W-:Y:S01]  /*64d0*/  IMAD.IADD R3, R5, 0x1, R3 ;  /* 0x0000000105037824 */ /* 0x000fe200078e0203 */
[----:B------:R-:W4:Y:S01]  /*64e0*/  LDC R8, c[0x0][0x658] ;  /* 0x00019600ff087b82 */ /* 0x000f220000000800 */
[----:B------:R-:W-:Y:S02]  /*64f0*/  I2FP.F32.U32 R5, R20 ;  /* 0x0000001400057245 */ /* 0x000fe40000201000 */
[----:B0-----:R-:W-:-:S04]  /*6500*/  ISETP.NE.U32.AND P0, PT, R26, RZ, PT ;  /* 0x000000ff1a00720c */ /* 0x001fc80003f05070 */
[----:B------:R-:W-:Y:S01]  /*6510*/  ISETP.NE.AND.EX P0, PT, R27, RZ, PT, P0 ;  /* 0x000000ff1b00720c */ /* 0x000fe20003f05300 */
[----:B------:R-:W0:Y:S01]  /*6520*/  LDC R9, c[0x0][0x144] ;  /* 0x00005100ff097b82 */ /* 0x000e220000000800 */
[-C--:B-1----:R-:W-:Y:S01]  /*6530*/  SHF.R.U64 R13, R4, R6.reuse, R3 ;  /* 0x00000006040d7219 */ /* 0x082fe20000001203 */
[----:B---3--:R-:W-:Y:S01]  /*6540*/  IMAD.MOV R7, RZ, RZ, -R7 ;  /* 0x000000ffff077224 */ /* 0x008fe200078e0a07 */
[----:B------:R-:W-:Y:S01]  /*6550*/  SHF.R.U32.HI R0, RZ, R6, R3 ;  /* 0x00000006ff007219 */ /* 0x000fe20000011603 */
[----:B------:R-:W-:-:S04]  /*6560*/  FMUL R6, R5, UR4 ;  /* 0x0000000405067c20 */ /* 0x000fc80008400000 */
[----:B------:R-:W1:Y:S01]  /*6570*/  LDC R21, c[0x0][0x148] ;  /* 0x00005200ff157b82 */ /* 0x000e620000000800 */
[----:B------:R3:W0:Y:S01]  /*6580*/  F2I.U32.TRUNC.NTZ R14, R6 ;  /* 0x00000006000e7305 */ /* 0x000622000020f000 */
[-CC-:B--2---:R-:W-:Y:S02]  /*6590*/  SHF.R.U64 R10, R13, R11.reuse, R0.reuse ;  /* 0x0000000b0d0a7219 */ /* 0x184fe40000001200 */
[----:B------:R-:W-:-:S04]  /*65a0*/  SHF.R.U32.HI R3, RZ, R11, R0 ;  /* 0x0000000bff037219 */ /* 0x000fc80000011600 */
[----:B-----5:R-:W2:Y:S01]  /*65b0*/  LDC R24, c[0x0][0x648] ;  /* 0x00019200ff187b82 */ /* 0x020ea20000000800 */
[-CC-:B----4-:R-:W-:Y:S02]  /*65c0*/  SHF.R.U64 R15, R10, R8.reuse, R3.reuse ;  /* 0x000000080a0f7219 */ /* 0x190fe40000001203 */
[----:B------:R-:W-:-:S03]  /*65d0*/  SHF.R.U32.HI R5, RZ, R8, R3 ;  /* 0x00000008ff057219 */ /* 0x000fc60000011603 */
[----:B------:R-:W-:Y:S02]  /*65e0*/  IMAD.MOV.U32 R4, RZ, RZ, R15 ;  /* 0x000000ffff047224 */ /* 0x000fe400078e000f */
[----:B------:R-:W4:Y:S01]  /*65f0*/  LDC R28, c[0x0][0x638] ;  /* 0x00018e00ff1c7b82 */ /* 0x000f220000000800 */
[----:B0-----:R-:W-:-:S07]  /*6600*/  IMAD R25, R9, R7, R12 ;  /* 0x0000000709197224 */ /* 0x001fce00078e020c */
[----:B------:R-:W0:Y:S08]  /*6610*/  LDC R29, c[0x0][0x610] ;  /* 0x00018400ff1d7b82 */ /* 0x000e300000000800 */
[----:B------:R-:W0:Y:S01]  /*6620*/  LDC R30, c[0x0][0x600] ;  /* 0x00018000ff1e7b82 */ /* 0x000e220000000800 */
[----:B-1-3--:R-:W-:Y:S05]  /*6630*/  @!P0 BRA `(.L_x_163) ;  /* 0x0000000000288947 */ /* 0x00afea0003800000 */
[----:B------:R-:W1:Y:S02]  /*6640*/  LDC R0, c[0x0][0x64c] ;  /* 0x00019300ff007b82 */ /* 0x000e640000000800 */
[----:B-1----:R-:W-:-:S05]  /*6650*/  IADD3 R3, P0, R15, R0, RZ ;  /* 0x000000000f037210 */ /* 0x002fca0007f1e0ff */
        /* <DEDUP_REMOVED lines=8> */
.L_x_163:
[----:B------:R-:W-:Y:S01]  /*66e0*/  ISETP.NE.AND P0, PT, R2, 0x1, PT ;  /* 0x000000010200780c */ /* 0x000fe20003f05270 */
[----:B------:R-:W-:Y:S01]  /*66f0*/  IMAD.MOV R14, RZ, RZ, -R14 ;  /* 0x000000ffff0e7224 */ /* 0x000fe200078e0a0e */
[----:B--2---:R-:W-:Y:S02]  /*6700*/  SHF.R.U64 R0, R4, R24, R5 ;  /* 0x0000001804007219 */ /* 0x004fe40000001205 */
[----:B------:R-:W-:Y:S02]  /*6710*/  LOP3.LUT R3, R10, R97, RZ, 0xc0, !PT ;  /* 0x000000610a037212 */ /* 0x000fe400078ec0ff */
[----:B------:R-:W-:Y:S01]  /*6720*/  LOP3.LUT R6, R13, R96, RZ, 0xc0, !PT ;  /* 0x000000600d067212 */ /* 0x000fe200078ec0ff */
[----:B------:R-:W-:Y:S02]  /*6730*/  IMAD.MOV R4, RZ, RZ, -R0 ;  /* 0x000000ffff047224 */ /* 0x000fe400078e0a00 */
[----:B------:R-:W-:Y:S02]  /*6740*/  IMAD R0, R92, R0, R3 ;  /* 0x000000005c007224 */ /* 0x000fe400078e0203 */
[----:B----4-:R-:W-:-:S02]  /*6750*/  IMAD R3, R4, R28, R15 ;  /* 0x0000001c04037224 */ /* 0x010fc400078e020f */
[----:B------:R-:W-:Y:S02]  /*6760*/  @P0 IMAD R25, R21, R14, R20 ;  /* 0x0000000e15190224 */ /* 0x000fe400078e0214 */
[----:B0-----:R-:W-:Y:S02]  /*6770*/  IMAD R5, R3, R30, R6 ;  /* 0x0000001e03057224 */ /* 0x001fe400078e0206 */
[----:B------:R-:W-:Y:S02]  /*6780*/  IMAD R0, R0, R29, R25 ;  /* 0x0000001d00007224 */ /* 0x000fe400078e0219 */
[----:B------:R-:W-:-:S03]  /*6790*/  IMAD.MOV.U32 R4, RZ, RZ, 0x1 ;  /* 0x00000001ff047424 */ /* 0x000fc600078e00ff */
[----:B------:R-:W-:Y:S02]  /*67a0*/  SEL R100, R5, R0, !P0 ;  /* 0x0000000005647207 */ /* 0x000fe40004000000 */
[----:B------:R-:W-:Y:S02]  /*67b0*/  PRMT R3, R4, 0x7610, R3 ;  /* 0x0000761004037816 */ /* 0x000fe40000000003 */
[----:B------:R-:W-:-:S07]  /*67c0*/  SEL R0, R0, R5, !P0 ;  /* 0x0000000500007207 */ /* 0x000fce0004000000 */
.L_x_161:
[----:B------:R-:W-:Y:S01]  /*67d0*/  UIMAD.WIDE.U32 UR4, UR41, 0x24924925, URZ ;  /* 0x24924925290478a5 */ /* 0x000fe2000f8e003f */
[----:B------:R-:W-:Y:S01]  /*67e0*/  LOP3.LUT P0, RZ, R3, 0xff, RZ, 0xc0, !PT ;  /* 0x000000ff03ff7812 */ /* 0x000fe2000780c0ff */
[----:B------:R-:W-:Y:S02]  /*67f0*/  IMAD.MOV.U32 R101, RZ, RZ, R0 ;  /* 0x000000ffff657224 */ /* 0x000fe400078e0000 */
[----:B------:R-:W-:-:S04]  /*6800*/  UIADD3 UR4, UR41, -UR5, URZ ;  /* 0x8000000529047290 */ /* 0x000fc8000fffe03f */
[----:B------:R-:W-:-:S04]  /*6810*/  ULEA.HI UR4, UR4, UR5, URZ, 0x1f ;  /* 0x0000000504047291 */ /* 0x000fc8000f8ff83f */
[----:B------:R-:W-:-:S04]  /*6820*/  USHF.R.U32.HI UR4, URZ, 0x2, UR4 ;  /* 0x000000023f047899 */ /* 0x000fc80008011604 */
[----:B------:R-:W-:Y:S01]  /*6830*/  UIMAD UR41, UR4, -0x7, UR41 ;  /* 0xfffffff9042978a4 */ /* 0x000fe2000f8e0229 */
[----:B------:R-:W-:Y:S11]  /*6840*/  @P0 BRA `(.L_x_164) ;  /* 0xffffffac00080947 */ /* 0x000ff6000383ffff */
[----:B------:R-:W-:Y:S05]  /*6850*/  EXIT ;  /* 0x000000000000794d */ /* 0x000fea0003800000 */
.L_x_7:
        /* <DEDUP_REMOVED lines=26> */
.L_x_166:
[----:B------:R-:W0:Y:S01]  /*6a00*/  LDC.64 R28, c[0x0][0x640] ;  /* 0x00019000ff1c7b82 */ /* 0x000e220000000a00 */
[-CC-:B------:R-:W-:Y:S01]  /*6a10*/  SHF.R.U64 R22, R14, R6.reuse, R15.reuse ;  /* 0x000000060e167219 */ /* 0x180fe2000000120f */
[----:B------:R-:W-:Y:S01]  /*6a20*/  IMAD.MOV.U32 R30, RZ, RZ, 0x1 ;  /* 0x00000001ff1e7424 */ /* 0x000fe200078e00ff */
[----:B------:R-:W-:Y:S02]  /*6a30*/  SHF.R.U32.HI R6, RZ, R6, R15 ;  /* 0x00000006ff067219 */ /* 0x000fe4000001160f */
[----:B------:R-:W-:-:S03]  /*6a40*/  IADD3 R13, P0, RZ, -R22, RZ ;  /* 0x80000016ff0d7210 */ /* 0x000fc60007f1e0ff */
[----:B------:R-:W1:Y:S02]  /*6a50*/  LDC R12, c[0x0][0x618] ;  /* 0x00018600ff0c7b82 */ /* 0x000e640000000800 */
[----:B------:R-:W-:-:S04]  /*6a60*/  IMAD.X R11, RZ, RZ, ~R6, P0 ;  /* 0x000000ffff0b7224 */ /* 0x000fc800000e0e06 */
[-C--:B------:R-:W-:Y:S02]  /*6a70*/  IMAD R6, R11, R24.reuse, RZ ;  /* 0x000000180b067224 */ /* 0x080fe400078e02ff */
[----:B------:R-:W2:Y:S01]  /*6a80*/  LDC R14, c[0x0][0x608] ;  /* 0x00018200ff0e7b82 */ /* 0x000ea20000000800 */
[----:B------:R-:W-:-:S04]  /*6a90*/  IMAD.WIDE.U32 R10, R13, R24, R16 ;  /* 0x000000180d0a7225 */ /* 0x000fc800078e0010 */
[----:B------:R-:W-:-:S03]  /*6aa0*/  IMAD R13, R13, R25, R6 ;  /* 0x000000190d0d7224 */ /* 0x000fc600078e0206 */
[----:B------:R-:W3:Y:S01]  /*6ab0*/  LDC R27, c[0x0][0x658] ;  /* 0x00019600ff1b7b82 */ /* 0x000ee20000000800 */
[----:B------:R-:W-:Y:S01]  /*6ac0*/  IMAD.IADD R11, R11, 0x1, R13 ;  /* 0x000000010b0b7824 */ /* 0x000fe200078e020d */
[----:B0-----:R-:W-:-:S04]  /*6ad0*/  ISETP.NE.U32.AND P0, PT, R28, RZ, PT ;  /* 0x000000ff1c00720c */ /* 0x001fc80003f05070 */
[----:B------:R-:W-:Y:S02]  /*6ae0*/  ISETP.NE.AND.EX P0, PT, R29, RZ, PT, P0 ;  /* 0x000000ff1d00720c */ /* 0x000fe40003f05300 */
[----:B------:R-:W0:Y:S01]  /*6af0*/  LDC R24, c[0x0][0x600] ;  /* 0x00018000ff187b82 */ /* 0x000e220000000800 */
[-CC-:B-1----:R-:W-:Y:S01]  /*6b00*/  SHF.R.U64 R8, R10, R12.reuse, R11.reuse ;  /* 0x0000000c0a087219 */ /* 0x182fe2000000120b */
[----:B------:R-:W-:Y:S01]  /*6b10*/  IMAD.MOV.U32 R10, RZ, RZ, -0x1 ;  /* 0xffffffffff0a7424 */ /* 0x000fe200078e00ff */
[----:B------:R-:W-:-:S05]  /*6b20*/  SHF.R.U32.HI R11, RZ, R12, R11 ;  /* 0x0000000cff0b7219 */ /* 0x000fca000001160b */
[----:B------:R-:W1:Y:S01]  /*6b30*/  LDC R25, c[0x0][0x648] ;  /* 0x00019200ff197b82 */ /* 0x000e620000000800 */
[-CC-:B--2---:R-:W-:Y:S02]  /*6b40*/  SHF.R.U64 R21, R8, R14.reuse, R11.reuse ;  /* 0x0000000e08157219 */ /* 0x184fe4000000120b */
[----:B------:R-:W-:-:S05]  /*6b50*/  SHF.R.U32.HI R6, RZ, R14, R11 ;  /* 0x0000000eff067219 */ /* 0x000fca000001160b */
[----:B------:R-:W2:Y:S01]  /*6b60*/  LDC R26, c[0x0][0x638] ;  /* 0x00018e00ff1a7b82 */ /* 0x000ea20000000800 */
[-C--:B---3--:R-:W-:Y:S02]  /*6b70*/  SHF.L.U32 R10, R10, R27.reuse, RZ ;  /* 0x0000001b0a0a7219 */ /* 0x088fe400000006ff */
[-CC-:B------:R-:W-:Y:S02]  /*6b80*/  SHF.R.U64 R23, R21, R27.reuse, R6.reuse ;  /* 0x0000001b15177219 */ /* 0x180fe40000001206 */
[----:B------:R-:W-:Y:S02]  /*6b90*/  LOP3.LUT R32, RZ, R10, RZ, 0x33, !PT ;  /* 0x0000000aff207212 */ /* 0x000fe400078e33ff */
[----:B------:R-:W-:Y:S01]  /*6ba0*/  SHF.R.U32.HI R11, RZ, R27, R6 ;  /* 0x0000001bff0b7219 */ /* 0x000fe20000011606 */
[----:B------:R-:W3:Y:S01]  /*6bb0*/  LDC R31, c[0x0][0x610] ;  /* 0x00018400ff1f7b82 */ /* 0x000ee20000000800 */
[----:B------:R-:W-:Y:S01]  /*6bc0*/  IMAD.MOV.U32 R10, RZ, RZ, R23 ;  /* 0x000000ffff0a7224 */ /* 0x000fe200078e0017 */
[----:B------:R-:W-:Y:S06]  /*6bd0*/  @!P0 BRA `(.L_x_167) ;  /* 0x0000000000288947 */ /* 0x000fec0003800000 */
        /* <DEDUP_REMOVED lines=10> */
.L_x_167:
[----:B------:R-:W-:Y:S02]  /*6c80*/  ISETP.NE.AND P0, PT, R2, 0x1, PT ;  /* 0x000000010200780c */ /* 0x000fe40003f05270 */
[----:B-1----:R-:W-:Y:S01]  /*6c90*/  SHF.R.U64 R6, R10, R25, R11 ;  /* 0x000000190a067219 */ /* 0x002fe2000000120b */
[----:B0-----:R-:W-:Y:S01]  /*6ca0*/  VIADD R11, R24, 0xffffffff ;  /* 0xffffffff180b7836 */ /* 0x001fe20000000000 */
[----:B------:R-:W-:Y:S02]  /*6cb0*/  SHF.L.U32 R30, R30, R27, RZ ;  /* 0x0000001b1e1e7219 */ /* 0x000fe400000006ff */
[----:B------:R-:W-:Y:S01]  /*6cc0*/  LOP3.LUT R5, R21, R32, RZ, 0xc0, !PT ;  /* 0x0000002015057212 */ /* 0x000fe200078ec0ff */
[----:B------:R-:W-:-:S04]  /*6cd0*/  IMAD.MOV R10, RZ, RZ, -R6 ;  /* 0x000000ffff0a7224 */ /* 0x000fc800078e0a06 */
[----:B------:R-:W-:Y:S01]  /*6ce0*/  IMAD R6, R30, R6, R5 ;  /* 0x000000061e067224 */ /* 0x000fe200078e0205 */
[----:B------:R-:W-:Y:S01]  /*6cf0*/  LOP3.LUT R5, R8, R11, RZ, 0xc0, !PT ;  /* 0x0000000b08057212 */ /* 0x000fe200078ec0ff */
[----:B------:R-:W-:Y:S02]  /*6d00*/  @P0 IMAD R7, R9, R20, R4 ;  /* 0x0000001409070224 */ /* 0x000fe400078e0204 */
[----:B--2---:R-:W-:Y:S02]  /*6d10*/  IMAD R4, R10, R26, R23 ;  /* 0x0000001a0a047224 */ /* 0x004fe400078e0217 */
[----:B---3--:R-:W-:Y:S02]  /*6d20*/  IMAD R7, R6, R31, R7 ;  /* 0x0000001f06077224 */ /* 0x008fe400078e0207 */
[----:B------:R-:W-:Y:S02]  /*6d30*/  IMAD R4, R4, R24, R5 ;  /* 0x0000001804047224 */ /* 0x000fe400078e0205 */
[----:B------:R-:W-:-:S02]  /*6d40*/  IMAD.MOV.U32 R8, RZ, RZ, 0x1 ;  /* 0x00000001ff087424 */ /* 0x000fc400078e00ff */
[----:B------:R-:W-:Y:S01]  /*6d50*/  IMAD.MOV.U32 R6, RZ, RZ, R22 ;  /* 0x000000ffff067224 */ /* 0x000fe200078e0016 */
[----:B------:R-:W-:Y:S02]  /*6d60*/  SEL R19, R4, R7, !P0 ;  /* 0x0000000704137207 */ /* 0x000fe40004000000 */
[----:B------:R-:W-:-:S07]  /*6d70*/  SEL R21, R7, R4, !P0 ;  /* 0x0000000407157207 */ /* 0x000fce0004000000 */
.L_x_165:
[----:B------:R-:W-:-:S08]  /*6d80*/  NOP ;  /* 0x0000000000007918 */ /* 0x000fd00000000000 */
[----:B------:R-:W0:-:S00]  /*6d90*/  USETMAXREG.DEALLOC.CTAPOOL 0x28 ;  /* 0x00000028000079c8 */ /* 0x000e0000080e0500 */
[----:B0-----:R-:W-:-:S13]  /*6da0*/  ISETP.NE.AND P0, PT, R3, RZ, PT ;  /* 0x000000ff0300720c */ /* 0x001fda0003f05270 */
[----:B------:R-:W-:Y:S05]  /*6db0*/  @P0 EXIT ;  /* 0x000000000000094d */ /* 0x000fea0003800000 */
[----:B------:R-:W-:Y:S01]  /*6dc0*/  LOP3.LUT P0, RZ, R8, 0xff, RZ, 0xc0, !PT ;  /* 0x000000ff08ff7812 */ /* 0x000fe2000780c0ff */
[----:B------:R-:W-:Y:S02]  /*6dd0*/  IMAD.MOV.U32 R3, RZ, RZ, 0x1 ;  /* 0x00000001ff037424 */ /* 0x000fe400078e00ff */
[----:B------:R-:W-:-:S10]  /*6de0*/  IMAD.MOV.U32 R8, RZ, RZ, RZ ;  /* 0x000000ffff087224 */ /* 0x000fd400078e00ff */
[----:B------:R-:W-:Y:S05]  /*6df0*/  @!P0 BRA `(.L_x_168) ;  /* 0x0000000c004c8947 */ /* 0x000fea0003800000 */
[----:B------:R-:W0:Y:S01]  /*6e00*/  LDC R3, c[0x0][0x28c] ;  /* 0x0000a300ff037b82 */ /* 0x000e220000000800 */
[----:B------:R-:W-:Y:S01]  /*6e10*/  ULDC UR5, c[0x0][0x658] ;  /* 0x0001960000057ab9 */ /* 0x000fe20000000800 */
[----:B------:R-:W-:Y:S01]  /*6e20*/  UMOV UR6, 0xffffffff ;  /* 0xffffffff00067882 */ /* 0x000fe20000000000 */
[----:B------:R-:W-:Y:S01]  /*6e30*/  BSSY B0, `(.L_x_168) ;  /* 0x00000cf000007945 */ /* 0x000fe20003800000 */
[----:B------:R-:W-:Y:S01]  /*6e40*/  USHF.L.U32 UR6, UR6, UR5, URZ ;  /* 0x0000000506067299 */ /* 0x000fe2000800063f */
[----:B------:R-:W-:Y:S01]  /*6e50*/  IMAD.MOV.U32 R10, RZ, RZ, 0x1 ;  /* 0x00000001ff0a7424 */ /* 0x000fe200078e00ff */
[----:B------:R-:W-:Y:S01]  /*6e60*/  LOP3.LUT R9, R18, 0x2, RZ, 0xfc, !PT ;  /* 0x0000000212097812 */ /* 0x000fe200078efcff */
[----:B------:R-:W-:Y:S01]  /*6e70*/  IMAD.MOV.U32 R8, RZ, RZ, RZ ;  /* 0x000000ffff087224 */ /* 0x000fe200078e00ff */
[----:B------:R-:W1:Y:S01]  /*6e80*/  S2UR UR8, SR_CgaCtaId ;  /* 0x00000000000879c3 */ /* 0x000e620000008800 */
[----:B------:R-:W-:Y:S01]  /*6e90*/  ULDC UR4, c[0x0][0x600] ;  /* 0x0001800000047ab9 */ /* 0x000fe20000000800 */
[----:B------:R-:W-:Y:S01]  /*6ea0*/  UMOV UR7, 0x1 ;  /* 0x0000000100077882 */ /* 0x000fe20000000000 */
[----:B------:R-:W-:-:S02]  /*6eb0*/  UIADD3 UR4, UR4, -0x1, URZ ;  /* 0xffffffff04047890 */ /* 0x000fc4000fffe03f */
[----:B------:R-:W-:Y:S02]  /*6ec0*/  USHF.L.U32 UR21, UR7, UR5, URZ ;  /* 0x0000000507157299 */ /* 0x000fe4000800063f */
[----:B------:R-:W-:Y:S01]  /*6ed0*/  ULOP3.LUT UR13, URZ, UR6, URZ, 0x33, !UPT ;  /* 0x000000063f0d7292 */ /* 0x000fe2000f8e333f */
[----:B------:R-:W-:Y:S01]  /*6ee0*/  ULDC.64 UR30, c[0x0][0x198] ;  /* 0x00006600001e7ab9 */ /* 0x000fe20000000a00 */
[----:B0-----:R-:W-:-:S05]  /*6ef0*/  VIADD R3, R3, 0x3f ;  /* 0x0000003f03037836 */ /* 0x001fca0000000000 */
[----:B------:R-:W-:Y:S01]  /*6f00*/  SHF.R.S32.HI R4, RZ, 0x1f, R3 ;  /* 0x0000001fff047819 */ /* 0x000fe20000011403 */
[----:B-1----:R-:W-:-:S03]  /*6f10*/  IMAD.U32 R12, RZ, RZ, UR8 ;  /* 0x00000008ff0c7e24 */ /* 0x002fc6000f8e00ff */
[----:B------:R-:W-:Y:S01]  /*6f20*/  LEA.HI R4, R4, R3, RZ, 0x6 ;  /* 0x0000000304047211 */ /* 0x000fe200078f30ff */
[----:B------:R-:W-:-:S03]  /*6f30*/  IMAD.MOV.U32 R3, RZ, RZ, 0x1 ;  /* 0x00000001ff037424 */ /* 0x000fc600078e00ff */
[----:B------:R-:W-:-:S05]  /*6f40*/  SHF.R.S32.HI R11, RZ, 0x6, R4 ;  /* 0x00000006ff0b7819 */ /* 0x000fca0000011404 */
[----:B------:R-:W-:-:S07]  /*6f50*/  VIADD R13, R11, 0x1 ;  /* 0x000000010b0d7836 */ /* 0x000fce0000000000 */
.L_x_179:
[----:B------:R-:W-:-:S03]  /*6f60*/  UMOV UR5, 0xffffffff ;  /* 0xffffffff00057882 */ /* 0x000fc60000000000 */
[----:B------:R-:W-:Y:S05]  /*6f70*/  BRA.DIV UR5, `(.L_x_169) ;  /* 0x0000001205407947 */ /* 0x000fea000b800000 */
[----:B------:R-:W-:-:S13]  /*6f80*/  ELECT P6, URZ, PT ;  /* 0x00000000003f782f */ /* 0x000fda00038c0000 */
.L_x_193:
[----:B------:R-:W-:Y:S04]  /*6f90*/  BSSY B1, `(.L_x_170) ;  /* 0x0000044000017945 */ /* 0x000fe80003800000 */
[----:B------:R-:W-:Y:S05]  /*6fa0*/  @!P6 BRA `(.L_x_171) ;  /* 0x000000040008e947 */ /* 0x000fea0003800000 */
[----:B------:R-:W0:Y:S02]  /*6fb0*/  LDC R4, c[0x0][0x28c] ;  /* 0x0000a300ff047b82 */ /* 0x000e240000000800 */
[----:B0-----:R-:W-:-:S13]  /*6fc0*/  ISETP.GE.AND P0, PT, R4, 0x1, PT ;  /* 0x000000010400780c */ /* 0x001fda0003f06270 */
[----:B------:R-:W-:Y:S05]  /*6fd0*/  @!P0 BRA `(.L_x_171) ;  /* 0x0000000000fc8947 */ /* 0x000fea0003800000 */
[----:B------:R-:W-:Y:S02]  /*6fe0*/  IMAD R21, R21, 0x4, R12 ;  /* 0x0000000415157824 */ /* 0x000fe400078e020c */
[----:B------:R-:W-:Y:S02]  /*6ff0*/  IMAD.SHL.U32 R19, R19, 0x80, RZ ;  /* 0x0000008013137824 */ /* 0x000fe400078e00ff */
[----:B------:R-:W-:Y:S02]  /*7000*/  IMAD.MOV.U32 R22, RZ, RZ, RZ ;  /* 0x000000ffff167224 */ /* 0x000fe400078e00ff */
[----:B------:R-:W-:Y:S02]  /*7010*/  IMAD.MOV.U32 R4, RZ, RZ, R13 ;  /* 0x000000ffff047224 */ /* 0x000fe400078e000d */
[----:B------:R-:W-:Y:S02]  /*7020*/  IMAD.MOV.U32 R5, RZ, RZ, R3 ;  /* 0x000000ffff057224 */ /* 0x000fe400078e0003 */
[----:B------:R-:W-:-:S02]  /*7030*/  IMAD.MOV.U32 R7, RZ, RZ, R8 ;  /* 0x000000ffff077224 */ /* 0x000fc400078e0008 */
[----:B------:R-:W-:Y:S02]  /*7040*/  IMAD.SHL.U32 R21, R21, 0x20, RZ ;  /* 0x0000002015157824 */ /* 0x000fe400078e00ff */
[----:B------:R-:W-:-:S07]  /*7050*/  VIADD R24, R19, 0x40 ;  /* 0x0000004013187836 */ /* 0x000fce0000000000 */
.L_x_174:
[----:B------:R-:W0:Y:S01]  /*7060*/  S2UR UR5, SR_CgaCtaId ;  /* 0x00000000000579c3 */ /* 0x000e220000008800 */
[----:B------:R-:W-:Y:S02]  /*7070*/  MOV R15, 0x400 ;  /* 0x00000400000f7802 */ /* 0x000fe40000000f00 */
[----:B------:R-:W-:Y:S02]  /*7080*/  SHF.L.U32 R14, R5, 0x1f, RZ ;  /* 0x0000001f050e7819 */ /* 0x000fe400000006ff */
[----:B------:R-:W-:Y:S01]  /*7090*/  ISETP.NE.AND P1, PT, R0, RZ, PT ;  /* 0x000000ff0000720c */ /* 0x000fe20003f25270 */
[----:B0-----:R-:W-:-:S05]  /*70a0*/  IMAD.U32 R12, RZ, RZ, UR5 ;  /* 0x00000005ff0c7e24 */ /* 0x001fca000f8e00ff */
[----:B------:R-:W-:-:S07]  /*70b0*/  LEA R20, R12, R15, 0x18 ;  /* 0x0000000f0c147211 */ /* 0x000fce00078ec0ff */
[----:B------:R-:W0:Y:S01]  /*70c0*/  @!P1 LDC R15, c[0x0][0x500] ;  /* 0x00014000ff0f9b82 */ /* 0x000e220000000800 */
[----:B------:R-:W-:-:S04]  /*70d0*/  IMAD R23, R7, 0x8, R20 ;  /* 0x0000000807177824 */ /* 0x000fc800078e0214 */
[----:B------:R-:W1:Y:S02]  /*70e0*/  SYNCS.PHASECHK.TRANS64.TRYWAIT P0, [R23+URZ+0x38], R14 ;  /* 0x0000380e170075a7 */ /* 0x000e64000800017f */
[----:B-1----:R-:W-:Y:S05]  /*70f0*/  @!P0 BRA `(.L_x_172) ;  /* 0x0000001000008947 */ /* 0x002fea0003800000 */
.L_x_194:
[----:B-1----:R-:W-:Y:S01]  /*7100*/  PRMT R14, R9, 0x9910, RZ ;  /* 0x00009910090e7816 */ /* 0x002fe200000000ff */
[----:B0-----:R0:W-:Y:S03]  /*7110*/  @!P1 SYNCS.ARRIVE.TRANS64 RZ, [R23+URZ], R15 ;  /* 0x0000000f17ff99a7 */ /* 0x0011e6000800003f */
[----:B------:R-:W-:-:S13]  /*7120*/  ISETP.NE.AND P0, PT, R14, 0x2, PT ;  /* 0x000000020e00780c */ /* 0x000fda0003f05270 */
[----:B0-----:R-:W-:Y:S05]  /*7130*/  @P0 BRA `(.L_x_173) ;  /* 0x0000000000040947 */ /* 0x001fea0003800000 */
[----:B------:R-:W-:Y:S01]  /*7140*/  BPT.TRAP 0x1 ;  /* 0x000000040000795c */ /* 0x000fe20000300000 */
.L_x_173:
[----:B------:R-:W-:Y:S01]  /*7150*/  IMAD R14, R7, 0x4, R12 ;  /* 0x00000004070e7824 */ /* 0x000fe200078e020c */
[----:B------:R-:W-:Y:S01]  /*7160*/  R2UR UR27, R22 ;  /* 0x00000000161b72ca */ /* 0x000fe200000e0000 */
[----:B------:R-:W-:Y:S01]  /*7170*/  VIADD R4, R4, 0xffffffff ;  /* 0xffffffff04047836 */ /* 0x000fe20000000000 */
[----:B------:R-:W-:Y:S01]  /*7180*/  R2UR UR9, R23 ;  /* 0x00000000170972ca */ /* 0x000fe200000e0000 */
[----:B------:R-:W-:Y:S01]  /*7190*/  IMAD.SHL.U32 R14, R14, 0x800, RZ ;  /* 0x000008000e0e7824 */ /* 0x000fe200078e00ff */
[----:B------:R-:W-:Y:S01]  /*71a0*/  R2UR UR12, R6 ;  /* 0x00000000060c72ca */ /* 0x000fe200000e0000 */
[----:B------:R-:W-:Y:S01]  /*71b0*/  UIADD3 UR6, UP0, UR30, 0xf0, URZ ;  /* 0x000000f01e067890 */ /* 0x000fe2000ff1e03f */
[----:B------:R-:W-:Y:S01]  /*71c0*/  R2UR UR11, R21 ;  /* 0x00000000150b72ca */ /* 0x000fe200000e0000 */
[--C-:B------:R-:W-:Y:S01]  /*71d0*/  IMAD R14, R14, 0x2, R20.reuse ;  /* 0x000000020e0e7824 */ /* 0x100fe200078e0214 */
[----:B------:R-:W-:Y:S01]  /*71e0*/  UIADD3 UR32, UP1, UR30, 0x1f0, URZ ;  /* 0x000001f01e207890 */ /* 0x000fe2000ff3e03f */
[----:B------:R-:W-:Y:S01]  /*71f0*/  IMAD R20, R7, 0x4000, R20 ;  /* 0x0000400007147824 */ /* 0x000fe200078e0214 */
[----:B------:R-:W-:Y:S01]  /*7200*/  R2UR UR26, R19 ;  /* 0x00000000131a72ca */ /* 0x000fe200000e0000 */
[----:B------:R-:W-:Y:S01]  /*7210*/  UIADD3.X UR7, URZ, UR31, URZ, UP0, !UPT ;  /* 0x0000001f3f077290 */ /* 0x000fe200087fe43f */
[----:B------:R-:W-:Y:S01]  /*7220*/  R2UR UR5, R14 ;  /* 0x000000000e0572ca */ /* 0x000fe200000e0000 */
[----:B------:R-:W-:Y:S01]  /*7230*/  UIADD3.X UR33, URZ, UR31, URZ, UP1, !UPT ;  /* 0x0000001f3f217290 */ /* 0x000fe20008ffe43f */
[----:B------:R-:W-:Y:S01]  /*7240*/  R2UR UR16, R20 ;  /* 0x00000000141072ca */ /* 0x000fe200000e0000 */
[----:B------:R-:W-:Y:S01]  /*7250*/  VIADD R7, R7, 0x1 ;  /* 0x0000000107077836 */ /* 0x000fe20000000000 */
[----:B------:R-:W-:Y:S01]  /*7260*/  R2UR UR18, R24 ;  /* 0x00000000181272ca */ /* 0x000fe200000e0000 */
[----:B------:R-:W-:Y:S01]  /*7270*/  UMOV UR22, 0xf0000 ;  /* 0x000f000000167882 */ /* 0x000fe20000000000 */
[----:B------:R-:W-:Y:S01]  /*7280*/  ISETP.GT.AND P1, PT, R4, 0x1, PT ;  /* 0x000000010400780c */ /* 0x000fe20003f24270 */
[----:B------:R-:W-:Y:S01]  /*7290*/  UMOV UR14, 0x0 ;  /* 0x00000000000e7882 */ /* 0x000fe20000000000 */
[----:B------:R-:W-:Y:S01]  /*72a0*/  ISETP.NE.AND P0, PT, R7, 0x7, PT ;  /* 0x000000070700780c */ /* 0x000fe20003f05270 */
[----:B------:R-:W-:Y:S01]  /*72b0*/  UMOV UR15, 0x10000000 ;  /* 0x10000000000f7882 */ /* 0x000fe20000000000 */
[----:B------:R-:W-:Y:S01]  /*72c0*/  UMOV UR10, UR27 ;  /* 0x0000001b000a7c82 */ /* 0x000fe20008000000 */
[----:B------:R-:W-:Y:S01]  /*72d0*/  UMOV UR25, UR9 ;  /* 0x0000000900197c82 */ /* 0x000fe20008000000 */
[----:B------:R-:W-:Y:S01]  /*72e0*/  UMOV UR28, UR12 ;  /* 0x0000000c001c7c82 */ /* 0x000fe20008000000 */
[----:B------:R-:W-:Y:S01]  /*72f0*/  UIADD3 UR8, UR5, 0x180, URZ ;  /* 0x0000018005087890 */ /* 0x000fe2000fffe03f */
[----:B------:R-:W-:Y:S01]  /*7300*/  SEL R14, RZ, 0x1, P0 ;  /* 0x00000001ff0e7807 */ /* 0x000fe20000000000 */
[----:B------:R-:W-:Y:S01]  /*7310*/  UIADD3 UR24, UR16, 0x1c180, URZ ;  /* 0x0001c18010187890 */ /* 0x000fe2000fffe03f */
[----:B------:R-:W-:Y:S01]  /*7320*/  VIADD R22, R22, 0x40 ;  /* 0x0000004016167836 */ /* 0x000fe20000000000 */
[----:B------:R-:W-:Y:S01]  /*7330*/  UIADD3 UR16, UR16, 0x1e180, URZ ;  /* 0x0001e18010107890 */ /* 0x000fe2000fffe03f */
[----:B------:R-:W-:Y:S01]  /*7340*/  LOP3.LUT R5, R5, R14, RZ, 0x3c, !PT ;  /* 0x0000000e05057212 */ /* 0x000fe200078e3cff */
[----:B------:R-:W-:Y:S01]  /*7350*/  UMOV UR17, UR9 ;  /* 0x0000000900117c82 */ /* 0x000fe20008000000 */
[----:B------:R-:W-:Y:S01]  /*7360*/  UMOV UR19, UR27 ;  /* 0x0000001b00137c82 */ /* 0x000fe20008000000 */
[----:B------:R-:W-:Y:S01]  /*7370*/  UMOV UR20, UR12 ;  /* 0x0000000c00147c82 */ /* 0x000fe20008000000 */
[----:B------:R0:W-:Y:S01]  /*7380*/  UTMALDG.3D.MULTICAST [UR8], [UR6], UR22, desc[UR14] ;  /* 0x00000e08060073b4 */ /* 0x0001e20008011816 */
[----:B------:R-:W-:Y:S01]  /*7390*/  SEL R7, R7, RZ, P0 ;  /* 0x000000ff07077207 */ /* 0x000fe20000000000 */
[----:B------:R0:W-:Y:S02]  /*73a0*/  UTMALDG.3D [UR24], [UR32], desc[UR14] ;  /* 0x00000e18200075b4 */ /* 0x0001e40008011000 */
[----:B------:R0:W-:Y:S02]  /*73b0*/  UTMALDG.3D [UR16], [UR32], desc[UR14] ;  /* 0x00000e10200075b4 */ /* 0x0001e40008011000 */
[----:B0-----:R-:W-:Y:S05]  /*73c0*/  @P1 BRA `(.L_x_174) ;  /* 0xfffffffc00241947 */ /* 0x001fea000383ffff */
.L_x_171:
[----:B------:R-:W-:Y:S05]  /*73d0*/  BSYNC B1 ;  /* 0x0000000000017941 */ /* 0x000fea0003800000 */
.L_x_170:
[----:B------:R-:W-:Y:S01]  /*73e0*/  LOP3.LUT P1, RZ, R10, 0xff, RZ, 0xc0, !PT ;  /* 0x000000ff0aff7812 */ /* 0x000fe2000782c0ff */
[C---:B------:R-:W-:Y:S01]  /*73f0*/  IMAD.IADD R15, R11.reuse, 0x1, R8 ;  /* 0x000000010b0f7824 */ /* 0x040fe200078e0208 */
[----:B------:R-:W-:Y:S01]  /*7400*/  ULDC.64 UR6, c[0x0][0x650] ;  /* 0x0001940000067ab9 */ /* 0x000fe20000000a00 */
[----:B------:R-:W-:Y:S01]  /*7410*/  ISETP.GE.U32.AND P2, PT, R11, 0x7, PT ;  /* 0x000000070b00780c */ /* 0x000fe20003f46070 */
[----:B------:R-:W-:Y:S01]  /*7420*/  BSSY B1, `(.L_x_175) ;  /* 0x000006d000017945 */ /* 0x000fe20003800000 */
[C---:B------:R-:W-:Y:S01]  /*7430*/  IMAD.WIDE.U32 R4, R15.reuse, 0x24924925, RZ ;  /* 0x249249250f047825 */ /* 0x040fe200078e00ff */
[----:B------:R-:W-:Y:S02]  /*7440*/  ISETP.GT.U32.AND P0, PT, R15, 0x6, PT ;  /* 0x000000060f00780c */ /* 0x000fe40003f04070 */
[----:B------:R-:W-:Y:S01]  /*7450*/  PRMT R10, RZ, 0x7610, R10 ;  /* 0x00007610ff0a7816 */ /* 0x000fe2000000000a */
[----:B------:R-:W-:Y:S01]  /*7460*/  IMAD.MOV.U32 R21, RZ, RZ, -0x1 ;  /* 0xffffffffff157424 */ /* 0x000fe200078e00ff */
[----:B------:R-:W-:Y:S01]  /*7470*/  ISETP.LT.U32.AND P0, PT, R11, 0x7, P0 ;  /* 0x000000070b00780c */ /* 0x000fe20000701070 */
[----:B------:R-:W-:-:S02]  /*7480*/  IMAD.MOV.U32 R19, RZ, RZ, -0x1 ;  /* 0xffffffffff137424 */ /* 0x000fc400078e00ff */
[----:B------:R-:W0:Y:S01]  /*7490*/  @P1 S2R R12, SR_CgaCtaId ;  /* 0x00000000000c1919 */ /* 0x000e220000008800 */
[----:B------:R-:W-:Y:S02]  /*74a0*/  SEL R4, RZ, 0x1, !P0 ;  /* 0x00000001ff047807 */ /* 0x000fe40004000000 */
[----:B------:R-:W-:Y:S02]  /*74b0*/  IADD3 R16, P0, R16, UR36, RZ ;  /* 0x0000002410107c10 */ /* 0x000fe4000ff1e0ff */
[----:B------:R-:W-:Y:S02]  /*74c0*/  @P1 MOV R7, 0x400 ;  /* 0x0000040000071802 */ /* 0x000fe40000000f00 */
[----:B------:R-:W-:Y:S02]  /*74d0*/  IADD3.X R17, R17, UR42, RZ, P0, !PT ;  /* 0x0000002a11117c10 */ /* 0x000fe400087fe4ff */
[----:B------:R-:W-:Y:S02]  /*74e0*/  ISETP.GE.U32.AND P0, PT, R16, UR6, PT ;  /* 0x0000000610007c0c */ /* 0x000fe4000bf06070 */
[----:B------:R-:W-:-:S02]  /*74f0*/  LOP3.LUT R3, R3, R4, RZ, 0x3c, !PT ;  /* 0x0000000403037212 */ /* 0x000fc400078e3cff */
[----:B------:R-:W-:Y:S02]  /*7500*/  ISETP.GE.U32.AND.EX P0, PT, R17, UR7, PT, P0 ;  /* 0x0000000711007c0c */ /* 0x000fe4000bf06100 */
[----:B------:R-:W-:Y:S02]  /*7510*/  PRMT R4, RZ, 0x7610, R4 ;  /* 0x00007610ff047816 */ /* 0x000fe40000000004 */
[----:B0-----:R-:W-:Y:S01]  /*7520*/  @P1 LEA R6, R12, R7, 0x18 ;  /* 0x000000070c061211 */ /* 0x001fe200078ec0ff */
[----:B------:R-:W-:-:S03]  /*7530*/  IMAD.IADD R7, R15, 0x1, -R5 ;  /* 0x000000010f077824 */ /* 0x000fc600078e0a05 */
[----:B------:R0:W-:Y:S02]  /*7540*/  @P1 SYNCS.ARRIVE.TRANS64.A1T0 RZ, [R6+URZ+0x88], RZ ;  /* 0x000088ff06ff19a7 */ /* 0x0001e4000810003f */
[----:B------:R-:W-:-:S04]  /*7550*/  LEA.HI R7, R7, R5, RZ, 0x1f ;  /* 0x0000000507077211 */ /* 0x000fc800078ff8ff */
[----:B------:R-:W-:Y:S01]  /*7560*/  SHF.R.U32.HI R8, RZ, 0x2, R7 ;  /* 0x00000002ff087819 */ /* 0x000fe20000011607 */
[----:B0-----:R-:W-:-:S03]  /*7570*/  IMAD.MOV.U32 R6, RZ, RZ, -0x1 ;  /* 0xffffffffff067424 */ /* 0x001fc600078e00ff */
[----:B------:R-:W-:Y:S01]  /*7580*/  @P2 LOP3.LUT R3, R3, 0x1, R8, 0x78, !PT ;  /* 0x0000000103032812 */ /* 0x000fe200078e7808 */
[----:B------:R-:W-:Y:S01]  /*7590*/  IMAD R8, R8, -0x7, R15 ;  /* 0xfffffff908087824 */ /* 0x000fe200078e020f */
[----:B------:R-:W-:Y:S06]  /*75a0*/  @P0 BRA `(.L_x_176) ;  /* 0x0000000400500947 */ /* 0x000fec0003800000 */
[----:B------:R-:W0:Y:S01]  /*75b0*/  S2R R19, SR_CTAID.X ;  /* 0x0000000000137919 */ /* 0x000e220000002500 */
[----:B------:R-:W-:Y:S01]  /*75c0*/  ULDC.64 UR6, c[0x0][0x628] ;  /* 0x00018a0000067ab9 */ /* 0x000fe20000000a00 */
[----:B------:R-:W1:Y:S01]  /*75d0*/  LDC R20, c[0x0][0x144] ;  /* 0x00005100ff147b82 */ /* 0x000e620000000800 */
[----:B------:R-:W-:Y:S01]  /*75e0*/  ISETP.NE.U32.AND P0, PT, RZ, UR6, PT ;  /* 0x00000006ff007c0c */ /* 0x000fe2000bf05070 */
[----:B------:R-:W2:Y:S01]  /*75f0*/  S2R R14, SR_CTAID.Y ;  /* 0x00000000000e7919 */ /* 0x000ea20000002600 */
[----:B------:R-:W-:Y:S01]  /*7600*/  ULDC UR8, c[0x0][0x630] ;  /* 0x00018c0000087ab9 */ /* 0x000fe20000000800 */
[----:B------:R-:W-:Y:S01]  /*7610*/  ULDC UR9, c[0x0][0x150] ;  /* 0x0000540000097ab9 */ /* 0x000fe20000000800 */
[----:B------:R-:W-:Y:S01]  /*7620*/  ISETP.NE.AND.EX P0, PT, RZ, UR7, PT, P0 ;  /* 0x00000007ff007c0c */ /* 0x000fe2000bf05300 */
[----:B------:R-:W-:Y:S02]  /*7630*/  IMAD.MOV.U32 R4, RZ, RZ, R16 ;  /* 0x000000ffff047224 */ /* 0x000fe400078e0010 */
[----:B------:R-:W-:Y:S01]  /*7640*/  IMAD.MOV.U32 R5, RZ, RZ, R17 ;  /* 0x000000ffff057224 */ /* 0x000fe200078e0011 */
[----:B0-----:R-:W-:-:S09]  /*7650*/  I2FP.F32.U32 R21, R19 ;  /* 0x0000001300157245 */ /* 0x001fd20000201000 */
[----:B------:R-:W-:Y:S05]  /*7660*/  @!P0 BRA `(.L_x_177) ;  /* 0x0000000000288947 */ /* 0x000fea0003800000 */
[----:B------:R-:W-:Y:S02]  /*7670*/  ULDC UR5, c[0x0][0x634] ;  /* 0x00018d0000057ab9 */ /* 0x000fe40000000800 */
[----:B------:R-:W-:-:S05]  /*7680*/  IADD3 R5, P0, R16, UR5, RZ ;  /* 0x0000000510057c10 */ /* 0x000fca000ff1e0ff */
[----:B------:R-:W-:-:S04]  /*7690*/  IMAD.X R15, RZ, RZ, R17, P0 ;  /* 0x000000ffff0f7224 */ /* 0x000fc800000e0611 */
[----:B------:R-:W-:-:S04]  /*76a0*/  IMAD.WIDE.U32 R6, R15, UR6, RZ ;  /* 0x000000060f067c25 */ /* 0x000fc8000f8e00ff */
[----:B------:R-:W-:-:S04]  /*76b0*/  IMAD.WIDE.U32 R6, P0, R5, UR7, R6 ;  /* 0x0000000705067c25 */ /* 0x000fc8000f800006 */
[----:B------:R-:W-:-:S04]  /*76c0*/  IMAD.WIDE.U32 R4, R5, UR6, RZ ;  /* 0x0000000605047c25 */ /* 0x000fc8000f8e00ff */
[----:B------:R-:W-:Y:S01]  /*76d0*/  IMAD.MOV.U32 R4, RZ, RZ, R7 ;  /* 0x000000ffff047224 */ /* 0x000fe200078e0007 */
[----:B------:R-:W-:Y:S01]  /*76e0*/  IADD3 RZ, P1, R5, R6, RZ ;  /* 0x0000000605ff7210 */ /* 0x000fe20007f3e0ff */
[----:B------:R-:W-:-:S04]  /*76f0*/  IMAD.X R5, RZ, RZ, RZ, P0 ;  /* 0x000000ffff057224 */ /* 0x000fc800000e06ff */
[----:B------:R-:W-:-:S08]  /*7700*/  IMAD.WIDE.U32.X R4, R15, UR7, R4, P1 ;  /* 0x000000070f047c25 */ /* 0x000fd000088e0404 */
.L_x_177:
[----:B------:R-:W-:Y:S01]  /*7710*/  FMUL R21, R21, UR9 ;  /* 0x0000000915157c20 */ /* 0x000fe20008400000 */
[--C-:B------:R-:W-:Y:S01]  /*7720*/  SHF.R.U64 R15, R4, UR8, R5.reuse ;  /* 0x00000008040f7c19 */ /* 0x100fe20008001205 */
[----:B------:R-:W-:Y:S01]  /*7730*/  ULDC.64 UR6, c[0x0][0x620] ;  /* 0x0001880000067ab9 */ /* 0x000fe20000000a00 */
[----:B------:R-:W-:Y:S01]  /*7740*/  SHF.R.U32.HI R4, RZ, UR8, R5 ;  /* 0x00000008ff047c19 */ /* 0x000fe20008011605 */
[----:B------:R-:W-:Y:S01]  /*7750*/  ULDC.64 UR8, c[0x0][0x640] ;  /* 0x0001900000087ab9 */ /* 0x000fe20000000a00 */
[----:B------:R-:W-:Y:S01]  /*7760*/  IADD3 R5, P0, RZ, -R15, RZ ;  /* 0x8000000fff057210 */ /* 0x000fe20007f1e0ff */
[----:B------:R-:W0:Y:S01]  /*7770*/  F2I.U32.TRUNC.NTZ R21, R21 ;  /* 0x0000001500157305 */ /* 0x000e22000020f000 */
[----:B------:R-:W-:-:S03]  /*7780*/  ULDC UR5, c[0x0][0x618] ;  /* 0x0001860000057ab9 */ /* 0x000fc60000000800 */
[----:B------:R-:W-:Y:S01]  /*7790*/  IMAD.X R4, RZ, RZ, ~R4, P0 ;  /* 0x000000ffff047224 */ /* 0x000fe200000e0e04 */
[----:B------:R-:W-:-:S03]  /*77a0*/  ISETP.NE.U32.AND P0, PT, RZ, UR8, PT ;  /* 0x00000008ff007c0c */ /* 0x000fc6000bf05070 */
[----:B------:R-:W-:Y:S01]  /*77b0*/  IMAD R4, R4, UR6, RZ ;  /* 0x0000000604047c24 */ /* 0x000fe2000f8e02ff */
[----:B------:R-:W-:-:S03]  /*77c0*/  ISETP.NE.AND.EX P0, PT, RZ, UR9, PT, P0 ;  /* 0x00000009ff007c0c */ /* 0x000fc6000bf05300 */
[C---:B------:R-:W-:Y:S02]  /*77d0*/  IMAD R7, R5.reuse, UR7, R4 ;  /* 0x0000000705077c24 */ /* 0x040fe4000f8e0204 */
[----:B------:R-:W-:Y:S01]  /*77e0*/  IMAD.WIDE.U32 R4, R5, UR6, R16 ;  /* 0x0000000605047c25 */ /* 0x000fe2000f8e0010 */
[----:B------:R-:W-:-:S03]  /*77f0*/  ULDC UR6, c[0x0][0x154] ;  /* 0x0000550000067ab9 */ /* 0x000fc60000000800 */
[----:B0-----:R-:W-:Y:S02]  /*7800*/  IMAD.MOV R6, RZ, RZ, -R21 ;  /* 0x000000ffff067224 */ /* 0x001fe400078e0a15 */
[----:B------:R-:W0:Y:S01]  /*7810*/  LDC R21, c[0x0][0x148] ;  /* 0x00005200ff157b82 */ /* 0x000e220000000800 */
[----:B------:R-:W-:Y:S02]  /*7820*/  IMAD.IADD R5, R5, 0x1, R7 ;  /* 0x0000000105057824 */ /* 0x000fe400078e0207 */
[----:B-1----:R-:W-:Y:S01]  /*7830*/  IMAD R19, R20, R6, R19 ;  /* 0x0000000614137224 */ /* 0x002fe200078e0213 */
[----:B--2---:R-:W-:Y:S02]  /*7840*/  I2FP.F32.U32 R6, R14 ;  /* 0x0000000e00067245 */ /* 0x004fe40000201000 */
[--C-:B------:R-:W-:Y:S02]  /*7850*/  SHF.R.U64 R20, R4, UR5, R5.reuse ;  /* 0x0000000504147c19 */ /* 0x100fe40008001205 */
[----:B------:R-:W-:Y:S01]  /*7860*/  SHF.R.U32.HI R5, RZ, UR5, R5 ;  /* 0x00000005ff057c19 */ /* 0x000fe20008011605 */
[----:B------:R-:W-:Y:S01]  /*7870*/  FMUL R6, R6, UR6 ;  /* 0x0000000606067c20 */ /* 0x000fe20008400000 */
[----:B------:R-:W-:-:S02]  /*7880*/  ULDC UR5, c[0x0][0x608] ;  /* 0x0001820000057ab9 */ /* 0x000fc40000000800 */
[--C-:B------:R-:W-:Y:S01]  /*7890*/  SHF.R.U64 R23, R20, UR5, R5.reuse ;  /* 0x0000000514177c19 */ /* 0x100fe20008001205 */
[----:B------:R1:W2:Y:S01]  /*78a0*/  F2I.U32.TRUNC.NTZ R24, R6 ;  /* 0x0000000600187305 */ /* 0x0002a2000020f000 */
[----:B------:R-:W-:Y:S01]  /*78b0*/  SHF.R.U32.HI R4, RZ, UR5, R5 ;  /* 0x00000005ff047c19 */ /* 0x000fe20008011605 */
[----:B------:R-:W-:-:S03]  /*78c0*/  ULDC UR5, c[0x0][0x658] ;  /* 0x0001960000057ab9 */ /* 0x000fc60000000800 */
[--C-:B------:R-:W-:Y:S02]  /*78d0*/  SHF.R.U64 R22, R23, UR5, R4.reuse ;  /* 0x0000000517167c19 */ /* 0x100fe40008001204 */
[----:B------:R-:W-:-:S03]  /*78e0*/  SHF.R.U32.HI R25, RZ, UR5, R4 ;  /* 0x00000005ff197c19 */ /* 0x000fc60008011604 */
[----:B------:R-:W-:Y:S02]  /*78f0*/  IMAD.MOV.U32 R4, RZ, RZ, R22 ;  /* 0x000000ffff047224 */ /* 0x000fe400078e0016 */
[----:B------:R-:W-:Y:S01]  /*7900*/  IMAD.MOV.U32 R5, RZ, RZ, R25 ;  /* 0x000000ffff057224 */ /* 0x000fe200078e0019 */
[----:B-1----:R-:W-:Y:S06]  /*7910*/  @!P0 BRA `(.L_x_178) ;  /* 0x0000000000288947 */ /* 0x002fec0003800000 */
        /* <DEDUP_REMOVED lines=10> */
.L_x_178:
[----:B------:R-:W-:Y:S01]  /*79c0*/  ISETP.NE.AND P0, PT, R2, 0x1, PT ;  /* 0x000000010200780c */ /* 0x000fe20003f05270 */
[----:B------:R-:W-:Y:S01]  /*79d0*/  ULDC UR5, c[0x0][0x648] ;  /* 0x0001920000057ab9 */ /* 0x000fe20000000800 */
[----:B------:R-:W-:Y:S01]  /*79e0*/  LOP3.LUT R23, R23, UR13, RZ, 0xc0, !PT ;  /* 0x0000000d17177c12 */ /* 0x000fe2000f8ec0ff */
[----:B--2---:R-:W-:Y:S01]  /*79f0*/  IMAD.MOV R24, RZ, RZ, -R24 ;  /* 0x000000ffff187224 */ /* 0x004fe200078e0a18 */
[----:B------:R-:W-:Y:S01]  /*7a00*/  SHF.R.U64 R4, R4, UR5, R5 ;  /* 0x0000000504047c19 */ /* 0x000fe20008001205 */
[----:B------:R-:W-:Y:S01]  /*7a10*/  ULDC UR5, c[0x0][0x638] ;  /* 0x00018e0000057ab9 */ /* 0x000fe20000000800 */
[----:B------:R-:W-:Y:S01]  /*7a20*/  LOP3.LUT R7, R20, UR4, RZ, 0xc0, !PT ;  /* 0x0000000414077c12 */ /* 0x000fe2000f8ec0ff */
[----:B------:R-:W-:Y:S01]  /*7a30*/  ULDC UR6, c[0x0][0x610] ;  /* 0x0001840000067ab9 */ /* 0x000fe20000000800 */
[----:B------:R-:W-:Y:S02]  /*7a40*/  IMAD.MOV.U32 R6, RZ, RZ, R15 ;  /* 0x000000ffff067224 */ /* 0x000fe400078e000f */
[----:B------:R-:W-:-:S02]  /*7a50*/  IMAD.MOV R5, RZ, RZ, -R4 ;  /* 0x000000ffff057224 */ /* 0x000fc400078e0a04 */
[----:B------:R-:W-:Y:S02]  /*7a60*/  IMAD R4, R4, UR21, R23 ;  /* 0x0000001504047c24 */ /* 0x000fe4000f8e0217 */
[----:B0-----:R-:W-:Y:S02]  /*7a70*/  @P0 IMAD R19, R21, R24, R14 ;  /* 0x0000001815130224 */ /* 0x001fe400078e020e */
[----:B------:R-:W-:Y:S01]  /*7a80*/  IMAD R22, R5, UR5, R22 ;  /* 0x0000000505167c24 */ /* 0x000fe2000f8e0216 */
[----:B------:R-:W-:Y:S01]  /*7a90*/  ULDC UR5, c[0x0][0x600] ;  /* 0x0001800000057ab9 */ /* 0x000fe20000000800 */
[----:B------:R-:W-:Y:S02]  /*7aa0*/  IMAD R21, R4, UR6, R19 ;  /* 0x0000000604157c24 */ /* 0x000fe4000f8e0213 */
[----:B------:R-:W-:Y:S02]  /*7ab0*/  IMAD R22, R22, UR5, R7 ;  /* 0x0000000516167c24 */ /* 0x000fe4000f8e0207 */
[----:B------:R-:W-:-:S03]  /*7ac0*/  IMAD.MOV.U32 R4, RZ, RZ, 0x1 ;  /* 0x00000001ff047424 */ /* 0x000fc600078e00ff */
[----:B------:R-:W-:Y:S02]  /*7ad0*/  SEL R19, R22, R21, !P0 ;  /* 0x0000001516137207 */ /* 0x000fe40004000000 */
[----:B------:R-:W-:-:S07]  /*7ae0*/  SEL R21, R21, R22, !P0 ;  /* 0x0000001615157207 */ /* 0x000fce0004000000 */
.L_x_176:
[----:B------:R-:W-:Y:S05]  /*7af0*/  BSYNC B1 ;  /* 0x0000000000017941 */ /* 0x000fea0003800000 */
.L_x_175:
[----:B------:R-:W-:-:S13]  /*7b00*/  LOP3.LUT P0, RZ, R4, 0xff, RZ, 0xc0, !PT ;  /* 0x000000ff04ff7812 */ /* 0x000fda000780c0ff */
[----:B------:R-:W-:Y:S05]  /*7b10*/  @P0 BRA `(.L_x_179) ;  /* 0xfffffff400100947 */ /* 0x000fea000383ffff */
[----:B------:R-:W-:Y:S05]  /*7b20*/  BSYNC B0 ;  /* 0x0000000000007941 */ /* 0x000fea0003800000 */
.L_x_168:
[----:B------:R-:W-:-:S03]  /*7b30*/  UMOV UR5, 0xffffffff ;  /* 0xffffffff00057882 */ /* 0x000fc60000000000 */
[----:B------:R-:W-:Y:S05]  /*7b40*/  BRA.DIV UR5, `(.L_x_180) ;  /* 0x0000000605807947 */ /* 0x000fea000b800000 */
[----:B------:R-:W-:-:S13]  /*7b50*/  ELECT P6, URZ, PT ;  /* 0x00000000003f782f */ /* 0x000fda00038c0000 */
.L_x_197:
[----:B------:R-:W-:Y:S04]  /*7b60*/  BSSY B0, `(.L_x_181) ;  /* 0x0000046000007945 */ /* 0x000fe80003800000 */
[----:B------:R-:W-:Y:S05]  /*7b70*/  @!P6 BRA `(.L_x_182) ;  /* 0x000000040010e947 */ /* 0x000fea0003800000 */
[----:B------:R-:W-:-:S04]  /*7b80*/  LOP3.LUT R18, R18, 0x2, RZ, 0xfc, !PT ;  /* 0x0000000212127812 */ /* 0x000fc800078efcff */
[----:B------:R-:W-:-:S13]  /*7b90*/  ISETP.NE.AND P0, PT, R18, 0x3, PT ;  /* 0x000000031200780c */ /* 0x000fda0003f05270 */
[----:B------:R-:W-:Y:S05]  /*7ba0*/  @!P0 BRA `(.L_x_183) ;  /* 0x0000000000048947 */ /* 0x000fea0003800000 */
[----:B------:R-:W-:Y:S01]  /*7bb0*/  BPT.TRAP 0x1 ;  /* 0x000000040000795c */ /* 0x000fe20000300000 */
.L_x_183:
[----:B------:R-:W0:Y:S01]  /*7bc0*/  S2R R5, SR_CgaCtaId ;  /* 0x0000000000057919 */ /* 0x000e220000008800 */
[----:B------:R-:W-:Y:S02]  /*7bd0*/  MOV R0, 0x400 ;  /* 0x0000040000007802 */ /* 0x000fe40000000f00 */
[----:B------:R-:W-:Y:S02]  /*7be0*/  SHF.L.U32 R2, R3, 0x1f, RZ ;  /* 0x0000001f03027819 */ /* 0x000fe400000006ff */
[----:B0-----:R-:W-:-:S05]  /*7bf0*/  LEA R5, R5, R0, 0x18 ;  /* 0x0000000005057211 */ /* 0x001fca00078ec0ff */
[----:B------:R-:W-:-:S04]  /*7c00*/  VIADD R5, R5, 0x38 ;  /* 0x0000003805057836 */ /* 0x000fc80000000000 */
[C---:B------:R-:W-:Y:S02]  /*7c10*/  IMAD R7, R8.reuse, 0x8, R5 ;  /* 0x0000000808077824 */ /* 0x040fe400078e0205 */
[----:B------:R-:W-:Y:S02]  /*7c20*/  VIADD R8, R8, 0x1 ;  /* 0x0000000108087836 */ /* 0x000fe40000000000 */
[----:B------:R-:W0:Y:S03]  /*7c30*/  SYNCS.PHASECHK.TRANS64.TRYWAIT P0, [R7+URZ], R2 ;  /* 0x00000002070075a7 */ /* 0x000e26000800017f */
[----:B------:R-:W-:-:S04]  /*7c40*/  ISETP.NE.AND P1, PT, R8, 0x7, PT ;  /* 0x000000070800780c */ /* 0x000fc80003f25270 */
[----:B------:R-:W-:Y:S02]  /*7c50*/  SEL R0, RZ, 0x1, P1 ;  /* 0x00000001ff007807 */ /* 0x000fe40000800000 */
[----:B------:R-:W-:Y:S02]  /*7c60*/  SEL R8, R8, RZ, P1 ;  /* 0x000000ff08087207 */ /* 0x000fe40000800000 */
[----:B------:R-:W-:-:S03]  /*7c70*/  LOP3.LUT R9, R3, R0, RZ, 0x3c, !PT ;  /* 0x0000000003097212 */ /* 0x000fc600078e3cff */
[----:B------:R-:W-:Y:S01]  /*7c80*/  IMAD R6, R8, 0x8, R5 ;  /* 0x0000000808067824 */ /* 0x000fe200078e0205 */
[----:B------:R-:W-:Y:S01]  /*7c90*/  SHF.L.U32 R3, R9, 0x1f, RZ ;  /* 0x0000001f09037819 */ /* 0x000fe200000006ff */
[----:B0-----:R-:W-:Y:S06]  /*7ca0*/  @!P0 BRA `(.L_x_184) ;  /* 0x0000000400488947 */ /* 0x001fec0003800000 */
.L_x_198:
[----:B------:R-:W1:Y:S01]  /*7cb0*/  SYNCS.PHASECHK.TRANS64.TRYWAIT P0, [R6+URZ], R3 ;  /* 0x00000003060075a7 */ /* 0x000e62000800017f */
[----:B------:R-:W-:-:S05]  /*7cc0*/  VIADD R0, R8, 0x1 ;  /* 0x0000000108007836 */ /* 0x000fca0000000000 */
[----:B------:R-:W-:-:S04]  /*7cd0*/  ISETP.NE.AND P1, PT, R0, 0x7, PT ;  /* 0x000000070000780c */ /* 0x000fc80003f25270 */
[----:B0-----:R-:W-:Y:S02]  /*7ce0*/  SEL R2, RZ, 0x1, P1 ;  /* 0x00000001ff027807 */ /* 0x001fe40000800000 */
[----:B------:R-:W-:Y:S02]  /*7cf0*/  SEL R0, R0, RZ, P1 ;  /* 0x000000ff00007207 */ /* 0x000fe40000800000 */
[----:B------:R-:W-:-:S03]  /*7d00*/  LOP3.LUT R9, R9, R2, RZ, 0x3c, !PT ;  /* 0x0000000209097212 */ /* 0x000fc600078e3cff */
[----:B------:R-:W-:Y:S01]  /*7d10*/  IMAD R7, R0, 0x8, R5 ;  /* 0x0000000800077824 */ /* 0x000fe200078e0205 */
[----:B------:R-:W-:Y:S01]  /*7d20*/  SHF.L.U32 R4, R9, 0x1f, RZ ;  /* 0x0000001f09047819 */ /* 0x000fe200000006ff */
[----:B-1----:R-:W-:Y:S06]  /*7d30*/  @!P0 BRA `(.L_x_185) ;  /* 0x0000000400388947 */ /* 0x002fec0003800000 */
.L_x_199:
[----:B------:R-:W1:Y:S01]  /*7d40*/  SYNCS.PHASECHK.TRANS64.TRYWAIT P0, [R7+URZ], R4 ;  /* 0x00000004070075a7 */ /* 0x000e62000800017f */
[----:B------:R-:W-:-:S05]  /*7d50*/  VIADD R0, R0, 0x1 ;  /* 0x0000000100007836 */ /* 0x000fca0000000000 */
[----:B------:R-:W-:-:S04]  /*7d60*/  ISETP.NE.AND P1, PT, R0, 0x7, PT ;  /* 0x000000070000780c */ /* 0x000fc80003f25270 */
[----:B------:R-:W-:Y:S02]  /*7d70*/  SEL R2, RZ, 0x1, P1 ;  /* 0x00000001ff027807 */ /* 0x000fe40000800000 */
[----:B------:R-:W-:Y:S02]  /*7d80*/  SEL R0, R0, RZ, P1 ;  /* 0x000000ff00007207 */ /* 0x000fe40000800000 */
[----:B------:R-:W-:-:S03]  /*7d90*/  LOP3.LUT R9, R9, R2, RZ, 0x3c, !PT ;  /* 0x0000000209097212 */ /* 0x000fc600078e3cff */
[----:B0-----:R-:W-:Y:S01]  /*7da0*/  IMAD R6, R0, 0x8, R5 ;  /* 0x0000000800067824 */ /* 0x001fe200078e0205 */
[----:B------:R-:W-:Y:S01]  /*7db0*/  SHF.L.U32 R3, R9, 0x1f, RZ ;  /* 0x0000001f09037819 */ /* 0x000fe200000006ff */
[----:B-1----:R-:W-:Y:S06]  /*7dc0*/  @!P0 BRA `(.L_x_186) ;  /* 0x0000000400288947 */ /* 0x002fec0003800000 */
.L_x_200:
        /* <DEDUP_REMOVED lines=9> */
.L_x_201:
        /* <DEDUP_REMOVED lines=9> */
.L_x_202:
[----:B------:R-:W1:Y:S01]  /*7ef0*/  SYNCS.PHASECHK.TRANS64.TRYWAIT P0, [R6+URZ], R3 ;  /* 0x00000003060075a7 */ /* 0x000e62000800017f */
[----:B------:R-:W-:-:S05]  /*7f00*/  VIADD R0, R0, 0x1 ;  /* 0x0000000100007836 */ /* 0x000fca0000000000 */
[----:B------:R-:W-:-:S04]  /*7f10*/  ISETP.NE.AND P1, PT, R0, 0x7, PT ;  /* 0x000000070000780c */ /* 0x000fc80003f25270 */
[----:B------:R-:W-:Y:S02]  /*7f20*/  SEL R2, RZ, 0x1, P1 ;  /* 0x00000001ff027807 */ /* 0x000fe40000800000 */
[----:B------:R-:W-:Y:S02]  /*7f30*/  SEL R0, R0, RZ, P1 ;  /* 0x000000ff00007207 */ /* 0x000fe40000800000 */
[----:B------:R-:W-:Y:S01]  /*7f40*/  LOP3.LUT R2, R9, R2, RZ, 0x3c, !PT ;  /* 0x0000000209027212 */ /* 0x000fe200078e3cff */
[----:B-1----:R-:W-:Y:S06]  /*7f50*/  @!P0 BRA `(.L_x_189) ;  /* 0x0000000400008947 */ /* 0x002fec0003800000 */
.L_x_203:
[----:B------:R-:W-:Y:S01]  /*7f60*/  IMAD R5, R0, 0x8, R5 ;  /* 0x0000000800057824 */ /* 0x000fe200078e0205 */
[----:B------:R-:W-:-:S07]  /*7f70*/  SHF.L.U32 R0, R2, 0x1f, RZ ;  /* 0x0000001f02007819 */ /* 0x000fce00000006ff */
.L_x_190:
[----:B--2---:R2:W3:Y:S02]  /*7f80*/  SYNCS.PHASECHK.TRANS64.TRYWAIT P0, [R5+URZ], R0 ;  /* 0x00000000050075a7 */ /* 0x0044e4000800017f */
[----:B---3--:R-:W-:Y:S05]  /*7f90*/  @!P0 NANOSLEEP.SYNCS 0x989680 ;  /* 0x009896800000895d */ /* 0x008fea0003900000 */
[----:B------:R-:W3:Y:S02]  /*7fa0*/  @!P0 SYNCS.PHASECHK.TRANS64 P0, [R5+URZ], R0 ;  /* 0x00000000050085a7 */ /* 0x000ee4000800007f */
[----:B---3--:R-:W-:Y:S05]  /*7fb0*/  @!P0 BRA `(.L_x_190) ;  /* 0xfffffffc00f08947 */ /* 0x008fea000383ffff */
.L_x_182:
[----:B------:R-:W-:Y:S05]  /*7fc0*/  BSYNC B0 ;  /* 0x0000000000007941 */ /* 0x000fea0003800000 */
.L_x_181:
[----:B------:R-:W-:Y:S05]  /*7fd0*/  EXIT ;  /* 0x000000000000794d */ /* 0x000fea0003800000 */
.L_x_21:
[----:B-1----:R1:W2:Y:S02]  /*7fe0*/  SYNCS.PHASECHK.TRANS64.TRYWAIT P1, [R3+URZ], R0 ;  /* 0x00000000030075a7 */ /* 0x0022a4000802017f */
[----:B--2---:R-:W-:Y:S05]  /*7ff0*/  @!P1 NANOSLEEP.SYNCS 0x989680 ;  /* 0x009896800000995d */ /* 0x004fea0003900000 */
[----:B------:R-:W2:Y:S02]  /*8000*/  @!P1 SYNCS.PHASECHK.TRANS64 P1, [R3+URZ], R0 ;  /* 0x00000000030095a7 */ /* 0x000ea4000802007f */
[----:B--2---:R-:W-:Y:S05]  /*8010*/  @!P1 BRA `(.L_x_21) ;  /* 0xfffffffc00f09947 */ /* 0x004fea000383ffff */
[----:B------:R-:W-:Y:S05]  /*8020*/  BRA `(.L_x_20) ;  /* 0xffffff9400dc7947 */ /* 0x000fea000383ffff */
.L_x_26:
[----:B-1----:R1:W2:Y:S02]  /*8030*/  SYNCS.PHASECHK.TRANS64.TRYWAIT P1, [R5+URZ], R4 ;  /* 0x00000004050075a7 */ /* 0x0022a4000802017f */
[----:B--2---:R-:W-:Y:S05]  /*8040*/  @!P1 NANOSLEEP.SYNCS 0x989680 ;  /* 0x009896800000995d */ /* 0x004fea0003900000 */
[----:B------:R-:W2:Y:S02]  /*8050*/  @!P1 SYNCS.PHASECHK.TRANS64 P1, [R5+URZ], R4 ;  /* 0x00000004050095a7 */ /* 0x000ea4000802007f */
[----:B--2---:R-:W-:Y:S05]  /*8060*/  @!P1 BRA `(.L_x_26) ;  /* 0xfffffffc00f09947 */ /* 0x004fea000383ffff */
[----:B------:R-:W-:Y:S05]  /*8070*/  BRA `(.L_x_25) ;  /* 0xffffff9800b87947 */ /* 0x000fea000383ffff */
.L_x_169:
[----:B------:R-:W-:Y:S01]  /*8080*/  BSSY B1, `(.L_x_191) ;  /* 0x0000006000017945 */ /* 0x000fe20003800000 */
[----:B------:R-:W-:-:S07]  /*8090*/  IMAD.MOV.U32 R15, RZ, RZ, -0x1 ;  /* 0xffffffffff0f7424 */ /* 0x000fce00078e00ff */
[----:B------:R-:W-:Y:S05]  /*80a0*/  WARPSYNC.COLLECTIVE R15, `(.L_x_192) ;  /* 0x000000000f0c7348 */ /* 0x000fea0003c00000 */
[----:B------:R-:W-:Y:S02]  /*80b0*/  ELECT P6, UR62, PT ;  /* 0x00000000003e782f */ /* 0x000fe400038c0000 */
[----:B------:R-:W-:Y:S01]  /*80c0*/  MOV R14, UR62 ;  /* 0x0000003e000e7c02 */ /* 0x000fe20008000f00 */
[----:B------:R-:W-:Y:S10]  /*80d0*/  ENDCOLLECTIVE ;  /* 0x000000000000791b */ /* 0x000ff40003800000 */
.L_x_192:
[----:B------:R-:W-:Y:S05]  /*80e0*/  BSYNC B1 ;  /* 0x0000000000017941 */ /* 0x000fea0003800000 */
.L_x_191:
[----:B------:R-:W-:Y:S05]  /*80f0*/  BRA `(.L_x_193) ;  /* 0xffffffec00a47947 */ /* 0x000fea000383ffff */
.L_x_172:
[----:B-1----:R1:W2:Y:S02]  /*8100*/  SYNCS.PHASECHK.TRANS64.TRYWAIT P0, [R23+URZ+0x38], R14 ;  /* 0x0000380e170075a7 */ /* 0x0022a4000800017f */
[----:B--2---:R-:W-:Y:S05]  /*8110*/  @!P0 NANOSLEEP.SYNCS 0x989680 ;  /* 0x009896800000895d */ /* 0x004fea0003900000 */
[----:B------:R-:W2:Y:S02]  /*8120*/  @!P0 SYNCS.PHASECHK.TRANS64 P0, [R23+URZ+0x38], R14 ;  /* 0x0000380e170085a7 */ /* 0x000ea4000800007f */
[----:B--2---:R-:W-:Y:S05]  /*8130*/  @!P0 BRA `(.L_x_172) ;  /* 0xfffffffc00f08947 */ /* 0x004fea000383ffff */
[----:B------:R-:W-:Y:S05]  /*8140*/  BRA `(.L_x_194) ;  /* 0xffffffec00ec7947 */ /* 0x000fea000383ffff */
.L_x_180:
[----:B------:R-:W-:Y:S01]  /*8150*/  BSSY B0, `(.L_x_195) ;  /* 0x0000006000007945 */ /* 0x000fe20003800000 */
[----:B------:R-:W-:-:S07]  /*8160*/  IMAD.MOV.U32 R15, RZ, RZ, -0x1 ;  /* 0xffffffffff0f7424 */ /* 0x000fce00078e00ff */
[----:B------:R-:W-:Y:S05]  /*8170*/  WARPSYNC.COLLECTIVE R15, `(.L_x_196) ;  /* 0x000000000f0c7348 */ /* 0x000fea0003c00000 */
[----:B------:R-:W-:Y:S02]  /*8180*/  ELECT P6, UR62, PT ;  /* 0x00000000003e782f */ /* 0x000fe400038c0000 */
[----:B------:R-:W-:Y:S01]  /*8190*/  MOV R14, UR62 ;  /* 0x0000003e000e7c02 */ /* 0x000fe20008000f00 */
[----:B------:R-:W-:Y:S10]  /*81a0*/  ENDCOLLECTIVE ;  /* 0x000000000000791b */ /* 0x000ff40003800000 */
.L_x_196:
[----:B------:R-:W-:Y:S05]  /*81b0*/  BSYNC B0 ;  /* 0x0000000000007941 */ /* 0x000fea0003800000 */
.L_x_195:
[----:B------:R-:W-:Y:S05]  /*81c0*/  BRA `(.L_x_197) ;  /* 0xfffffff800647947 */ /* 0x000fea000383ffff */
.L_x_184:
[----:B0-----:R0:W1:Y:S02]  /*81d0*/  SYNCS.PHASECHK.TRANS64.TRYWAIT P0, [R7+URZ], R2 ;  /* 0x00000002070075a7 */ /* 0x001064000800017f */
[----:B-1----:R-:W-:Y:S05]  /*81e0*/  @!P0 NANOSLEEP.SYNCS 0x989680 ;  /* 0x009896800000895d */ /* 0x002fea0003900000 */
[----:B------:R-:W1:Y:S02]  /*81f0*/  @!P0 SYNCS.PHASECHK.TRANS64 P0, [R7+URZ], R2 ;  /* 0x00000002070085a7 */ /* 0x000e64000800007f */
[----:B-1----:R-:W-:Y:S05]  /*8200*/  @!P0 BRA `(.L_x_184) ;  /* 0xfffffffc00f08947 */ /* 0x002fea000383ffff */
[----:B------:R-:W-:Y:S05]  /*8210*/  BRA `(.L_x_198) ;  /* 0xfffffff800a47947 */ /* 0x000fea000383ffff */
.L_x_185:
[----:B0-----:R0:W1:Y:S02]  /*8220*/  SYNCS.PHASECHK.TRANS64.TRYWAIT P0, [R6+URZ], R3 ;  /* 0x00000003060075a7 */ /* 0x001064000800017f */
[----:B-1----:R-:W-:Y:S05]  /*8230*/  @!P0 NANOSLEEP.SYNCS 0x989680 ;  /* 0x009896800000895d */ /* 0x002fea0003900000 */
[----:B------:R-:W1:Y:S02]  /*8240*/  @!P0 SYNCS.PHASECHK.TRANS64 P0, [R6+URZ], R3 ;  /* 0x00000003060085a7 */ /* 0x000e64000800007f */
[----:B-1----:R-:W-:Y:S05]  /*8250*/  @!P0 BRA `(.L_x_185) ;  /* 0xfffffffc00f08947 */ /* 0x002fea000383ffff */
[----:B------:R-:W-:Y:S05]  /*8260*/  BRA `(.L_x_199) ;  /* 0xfffffff800b47947 */ /* 0x000fea000383ffff */
.L_x_186:
[----:B0-----:R0:W1:Y:S02]  /*8270*/  SYNCS.PHASECHK.TRANS64.TRYWAIT P0, [R7+URZ], R4 ;  /* 0x00000004070075a7 */ /* 0x001064000800017f */
[----:B-1----:R-:W-:Y:S05]  /*8280*/  @!P0 NANOSLEEP.SYNCS 0x989680 ;  /* 0x009896800000895d */ /* 0x002fea0003900000 */
[----:B------:R-:W1:Y:S02]  /*8290*/  @!P0 SYNCS.PHASECHK.TRANS64 P0, [R7+URZ], R4 ;  /* 0x00000004070085a7 */ /* 0x000e64000800007f */
[----:B-1----:R-:W-:Y:S05]  /*82a0*/  @!P0 BRA `(.L_x_186) ;  /* 0xfffffffc00f08947 */ /* 0x002fea000383ffff */
[----:B------:R-:W-:Y:S05]  /*82b0*/  BRA `(.L_x_200) ;  /* 0xfffffff800c47947 */ /* 0x000fea000383ffff */
.L_x_187:
[----:B0-----:R0:W1:Y:S02]  /*82c0*/  SYNCS.PHASECHK.TRANS64.TRYWAIT P0, [R6+URZ], R3 ;  /* 0x00000003060075a7 */ /* 0x001064000800017f */
[----:B-1----:R-:W-:Y:S05]  /*82d0*/  @!P0 NANOSLEEP.SYNCS 0x989680 ;  /* 0x009896800000895d */ /* 0x002fea0003900000 */
[----:B------:R-:W1:Y:S02]  /*82e0*/  @!P0 SYNCS.PHASECHK.TRANS64 P0, [R6+URZ], R3 ;  /* 0x00000003060085a7 */ /* 0x000e64000800007f */
[----:B-1----:R-:W-:Y:S05]  /*82f0*/  @!P0 BRA `(.L_x_187) ;  /* 0xfffffffc00f08947 */ /* 0x002fea000383ffff */
[----:B------:R-:W-:Y:S05]  /*8300*/  BRA `(.L_x_201) ;  /* 0xfffffff800d47947 */ /* 0x000fea000383ffff */
.L_x_188:
[----:B0-----:R0:W1:Y:S02]  /*8310*/  SYNCS.PHASECHK.TRANS64.TRYWAIT P0, [R7+URZ], R4 ;  /* 0x00000004070075a7 */ /* 0x001064000800017f */
[----:B-1----:R-:W-:Y:S05]  /*8320*/  @!P0 NANOSLEEP.SYNCS 0x989680 ;  /* 0x009896800000895d */ /* 0x002fea0003900000 */
[----:B------:R-:W1:Y:S02]  /*8330*/  @!P0 SYNCS.PHASECHK.TRANS64 P0, [R7+URZ], R4 ;  /* 0x00000004070085a7 */ /* 0x000e64000800007f */
[----:B-1----:R-:W-:Y:S05]  /*8340*/  @!P0 BRA `(.L_x_188) ;  /* 0xfffffffc00f08947 */ /* 0x002fea000383ffff */
[----:B------:R-:W-:Y:S05]  /*8350*/  BRA `(.L_x_202) ;  /* 0xfffffff800e47947 */ /* 0x000fea000383ffff */
.L_x_189:
[----:B-1----:R1:W2:Y:S02]  /*8360*/  SYNCS.PHASECHK.TRANS64.TRYWAIT P0, [R6+URZ], R3 ;  /* 0x00000003060075a7 */ /* 0x0022a4000800017f */
[----:B--2---:R-:W-:Y:S05]  /*8370*/  @!P0 NANOSLEEP.SYNCS 0x989680 ;  /* 0x009896800000895d */ /* 0x004fea0003900000 */
[----:B------:R-:W2:Y:S02]  /*8380*/  @!P0 SYNCS.PHASECHK.TRANS64 P0, [R6+URZ], R3 ;  /* 0x00000003060085a7 */ /* 0x000ea4000800007f */
[----:B--2---:R-:W-:Y:S05]  /*8390*/  @!P0 BRA `(.L_x_189) ;  /* 0xfffffffc00f08947 */ /* 0x004fea000383ffff */
[----:B------:R-:W-:Y:S05]  /*83a0*/  BRA `(.L_x_203) ;  /* 0xfffffff800ec7947 */ /* 0x000fea000383ffff */
.L_x_204:
[----:B------:R-:W-:-:S00]  /*83b0*/  BRA `(.L_x_204) ;  /* 0xfffffffc00fc7947 */ /* 0x000fc0000383ffff */
[----:B------:R-:W-:-:S00]  /*83c0*/  NOP ;  /* 0x0000000000007918 */ /* 0x000fc00000000000 */
        /* <DEDUP_REMOVED lines=11> */
.L_x_205:


//--------------------- .nv.global.init           --------------------------
	.section	.nv.global.init,"aw",@progbits
.nv.global.init:
	.type		$str$22,@object
	.size		$str$22,($str$23 - $str$22)
$str$22:
        /*0000*/ 	.byte	0x6b, 0x5f, 0x74, 0x69, 0x6c, 0x65, 0x5f, 0x63, 0x6f, 0x75, 0x6e, 0x74, 0x20, 0x3e, 0x3d, 0x20
        /*0010*/ 	.byte	0x31, 0x00
	.type		$str$23,@object
	.size		$str$23,(__unnamed_1 - $str$23)
$str$23:
        /*0012*/ 	.byte	0x2f, 0x74, 0x6d, 0x70, 0x2f, 0x63, 0x75, 0x74, 0x6c, 0x61, 0x73, 0x73, 0x5f, 0x73, 0x77, 0x65
        /*0022*/ 	.byte	0x65, 0x70, 0x5f, 0x73, 0x72, 0x63, 0x2f, 0x69, 0x6e, 0x63, 0x6c, 0x75, 0x64, 0x65, 0x2f, 0x63
        /*0032*/ 	.byte	0x75, 0x74, 0x6c, 0x61, 0x73, 0x73, 0x2f, 0x67, 0x65, 0x6d, 0x6d, 0x2f, 0x63, 0x6f, 0x6c, 0x6c
        /*0042*/ 	.byte	0x65, 0x63, 0x74, 0x69, 0x76, 0x65, 0x2f, 0x73, 0x6d, 0x39, 0x30, 0x5f, 0x6d, 0x6d, 0x61, 0x5f
        /*0052*/ 	.byte	0x74, 0x6d, 0x61, 0x5f, 0x67, 0x6d, 0x6d, 0x61, 0x5f, 0x73, 0x73, 0x5f, 0x77, 0x61, 0x72, 0x70
        /*0062*/ 	.byte	0x73, 0x70, 0x65, 0x63, 0x69, 0x61, 0x6c, 0x69, 0x7a, 0x65, 0x64, 0x2e, 0x68, 0x70, 0x70, 0x00
	.type		__unnamed_1,@object
	.size		__unnamed_1,(.L_0 - __unnamed_1)
__unnamed_1:
        /*0072*/ 	.byte	0x76, 0x6f, 0x69, 0x64, 0x20, 0x63, 0x75, 0x74, 0x6c, 0x61, 0x73, 0x73, 0x3a, 0x3a, 0x67, 0x65
        /* <DEDUP_REMOVED lines=180> */
        /*0bc2*/ 	.byte	0x74, 0x69, 0x74, 0x79, 0x5d, 0x00
.L_0:


//--------------------- .nv.shared._ZN7cutlass13device_kernelINS_4gemm6kernel13GemmUniversalIN4cute5tupleIJiiiiEEENS1_10collective13CollectiveMmaINS1_34MainloopSm90TmaGmmaWarpSpecializedILi7ENS5_IJNS4_1CILi1EEENSA_ILi4EEESB_EEENS1_35KernelTmaWarpSpecializedCooperativeEEENS5_IJNSA_ILi128EEESG_NSA_ILi64EEEEEENS_6half_tENS5_IJlSB_lEEESJ_NS5_IJSB_llEEENS4_8TiledMMAINS4_8MMA_AtomIJNS4_4SM904GMMA26MMA_64x128x16_F32F16F16_SSILNSP_5MajorE0ELSR_1ELNSP_7ScaleInE1ELSS_1EEEEEENS4_6LayoutINS5_IJNSA_ILi2EEESB_SB_EEENS5_IJSB_NSA_ILi0EEESY_EEEEENS5_IJNS4_10UnderscoreES11_S11_EEEEENS4_23SM90_TMA_LOAD_MULTICASTENS4_14ComposedLayoutINS4_7SwizzleILi3ELi4ELi3EEENS4_18smem_ptr_flag_bitsILi16EEENSV_INS5_IJNSA_ILi8EEESH_EEENS5_IJSH_SB_EEEEEEEvNS4_8identityENS4_13SM90_TMA_LOADENS15_IS17_S19_NSV_INS5_IJSH_S1A_EEENS5_IJSB_SH_EEEEEEEvS1F_EENS_8epilogue10collective6detail29Sm90TmaWarpSpecializedAdapterINS1N_15DefaultEpilogueISJ_SK_SK_NS1M_6thread17LinearCombinationISJ_Li1EffLNS1R_9ScaleType4KindE0ELNS_15FloatRoundStyleE2ESJ_EENS1_15EpilogueDefaultEEEEEvvEEEEvNT_6ParamsE --------------------------
	.section	.nv.shared._ZN7cutlass13device_kernelINS_4gemm6kernel13GemmUniversalIN4cute5tupleIJiiiiEEENS1_10collective13CollectiveMmaINS1_34MainloopSm90TmaGmmaWarpSpecializedILi7ENS5_IJNS4_1CILi1EEENSA_ILi4EEESB_EEENS1_35KernelTmaWarpSpecializedCooperativeEEENS5_IJNSA_ILi128EEESG_NSA_ILi64EEEEEENS_6half_tENS5_IJlSB_lEEESJ_NS5_IJSB_llEEENS4_8TiledMMAINS4_8MMA_AtomIJNS4_4SM904GMMA26MMA_64x128x16_F32F16F16_SSILNSP_5MajorE0ELSR_1ELNSP_7ScaleInE1ELSS_1EEEEEENS4_6LayoutINS5_IJNSA_ILi2EEESB_SB_EEENS5_IJSB_NSA_ILi0EEESY_EEEEENS5_IJNS4_10UnderscoreES11_S11_EEEEENS4_23SM90_TMA_LOAD_MULTICASTENS4_14ComposedLayoutINS4_7SwizzleILi3ELi4ELi3EEENS4_18smem_ptr_flag_bitsILi16EEENSV_INS5_IJNSA_ILi8EEESH_EEENS5_IJSH_SB_EEEEEEEvNS4_8identityENS4_13SM90_TMA_LOADENS15_IS17_S19_NSV_INS5_IJSH_S1A_EEENS5_IJSB_SH_EEEEEEEvS1F_EENS_8epilogue10collective6detail29Sm90TmaWarpSpecializedAdapterINS1N_15DefaultEpilogueISJ_SK_SK_NS1M_6thread17LinearCombinationISJ_Li1EffLNS1R_9ScaleType4KindE0ELNS_15FloatRoundStyleE2ESJ_EENS1_15EpilogueDefaultEEEEEvvEEEEvNT_6ParamsE,"aw",@nobits
	.sectionflags	@""
	.align	16
	.zero		1024


//--------------------- .nv.shared.reserved.0     --------------------------
	.section	.nv.shared.reserved.0,"aw",@nobits
	.weak		__nv_reservedSMEM_offset_0_alias
	.size		__nv_reservedSMEM_offset_0_alias, 0, 0
	.other		__nv_reservedSMEM_offset_0_alias,@"STO_CUDA_RESERVED_SHARED STV_DEFAULT"
__nv_reservedSMEM_offset_0_alias:
	.zero		0


//--------------------- .nv.global                --------------------------
	.section	.nv.global,"aw",@nobits
.nv.global:
	.type		_ZN40_INTERNAL_2d47c035_4_k_cu_c115a7cd_257344cute1_E,@object
	.size		_ZN40_INTERNAL_2d47c035_4_k_cu_c115a7cd_257344cute1_E,(_ZN40_INTERNAL_2d47c035_4_k_cu_c115a7cd_257344cuda3std3__45__cpo6cbeginE - _ZN40_INTERNAL_2d47c035_4_k_cu_c115a7cd_257344cute1_E)
_ZN40_INTERNAL_2d47c035_4_k_cu_c115a7cd_257344cute1_E:
	.zero		1
	.type		_ZN40_INTERNAL_2d47c035_4_k_cu_c115a7cd_257344cuda3std3__45__cpo6cbeginE,@object
	.size		_ZN40_INTERNAL_2d47c035_4_k_cu_c115a7cd_257344cuda3std3__45__cpo6cbeginE,(_ZN40_INTERNAL_2d47c035_4_k_cu_c115a7cd_257344cuda3std3__48in_placeE - _ZN40_INTERNAL_2d47c035_4_k_cu_c115a7cd_257344cuda3std3__45__cpo6cbeginE)
_ZN40_INTERNAL_2d47c035_4_k_cu_c115a7cd_257344cuda3std3__45__cpo6cbeginE:
	.zero		1
	.type		_ZN40_INTERNAL_2d47c035_4_k_cu_c115a7cd_257344cuda3std3__48in_placeE,@object
	.size		_ZN40_INTERNAL_2d47c035_4_k_cu_c115a7cd_257344cuda3std3__48in_placeE,(_ZN40_INTERNAL_2d47c035_4_k_cu_c115a7cd_257344cuda3std6ranges3__45__cpo9iter_moveE - _ZN40_INTERNAL_2d47c035_4_k_cu_c115a7cd_257344cuda3std3__48in_placeE)
_ZN40_INTERNAL_2d47c035_4_k_cu_c115a7cd_257344cuda3std3__48in_placeE:
	.zero		1
	.type		_ZN40_INTERNAL_2d47c035_4_k_cu_c115a7cd_257344cuda3std6ranges3__45__cpo9iter_moveE,@object
	.size		_ZN40_INTERNAL_2d47c035_4_k_cu_c115a7cd_257344cuda3std6ranges3__45__cpo9iter_moveE,(_ZN40_INTERNAL_2d47c035_4_k_cu_c115a7cd_257344cuda3std3__45__cpo5beginE - _ZN40_INTERNAL_2d47c035_4_k_cu_c115a7cd_257344cuda3std6ranges3__45__cpo9iter_moveE)
_ZN40_INTERNAL_2d47c035_4_k_cu_c115a7cd_257344cuda3std6ranges3__45__cpo9iter_moveE:
	.zero		1
	.type		_ZN40_INTERNAL_2d47c035_4_k_cu_c115a7cd_257344cuda3std3__45__cpo5beginE,@object
	.size		_ZN40_INTERNAL_2d47c035_4_k_cu_c115a7cd_257344cuda3std3__45__cpo5beginE,(_ZN40_INTERNAL_2d47c035_4_k_cu_c115a7cd_257344cuda3std3__442_GLOBAL__N__2d47c035_4_k_cu_c115a7cd_257346ignoreE - _ZN40_INTERNAL_2d47c035_4_k_cu_c115a7cd_257344cuda3std3__45__cpo5beginE)
_ZN40_INTERNAL_2d47c035_4_k_cu_c115a7cd_257344cuda3std3__45__cpo5beginE:
	.zero		1
	.type		_ZN40_INTERNAL_2d47c035_4_k_cu_c115a7cd_257344cuda3std3__442_GLOBAL__N__2d47c035_4_k_cu_c115a7cd_257346ignoreE,@object
	.size		_ZN40_INTERNAL_2d47c035_4_k_cu_c115a7cd_257344cuda3std3__442_GLOBAL__N__2d47c035_4_k_cu_c115a7cd_257346ignoreE,(_ZN40_INTERNAL_2d47c035_4_k_cu_c115a7cd_257344cute7productE - _ZN40_INTERNAL_2d47c035_4_k_cu_c115a7cd_257344cuda3std3__442_GLOBAL__N__2d47c035_4_k_cu_c115a7cd_257346ignoreE)
_ZN40_INTERNAL_2d47c035_4_k_cu_c115a7cd_257344cuda3std3__442_GLOBAL__N__2d47c035_4_k_cu_c115a7cd_257346ignoreE:
	.zero		1
	.type		_ZN40_INTERNAL_2d47c035_4_k_cu_c115a7cd_257344cute7productE,@object
	.size		_ZN40_INTERNAL_2d47c035_4_k_cu_c115a7cd_257344cute7productE,(_ZN40_INTERNAL_2d47c035_4_k_cu_c115a7cd_257344cuda3std3__45__cpo3endE - _ZN40_INTERNAL_2d47c035_4_k_cu_c115a7cd_257344cute7productE)
_ZN40_INTERNAL_2d47c035_4_k_cu_c115a7cd_257344cute7productE:
	.zero		1
	.type		_ZN40_INTERNAL_2d47c035_4_k_cu_c115a7cd_257344cuda3std3__45__cpo3endE,@object
	.size		_ZN40_INTERNAL_2d47c035_4_k_cu_c115a7cd_257344cuda3std3__45__cpo3endE,(_ZN40_INTERNAL_2d47c035_4_k_cu_c115a7cd_257344cuda3std3__419piecewise_constructE - _ZN40_INTERNAL_2d47c035_4_k_cu_c115a7cd_257344cuda3std3__45__cpo3endE)
_ZN40_INTERNAL_2d47c035_4_k_cu_c115a7cd_257344cuda3std3__45__cpo3endE:
	.zero		1
	.type		_ZN40_INTERNAL_2d47c035_4_k_cu_c115a7cd_257344cuda3std3__419piecewise_constructE,@object
	.size		_ZN40_INTERNAL_2d47c035_4_k_cu_c115a7cd_257344cuda3std3__419piecewise_constructE,(_ZN40_INTERNAL_2d47c035_4_k_cu_c115a7cd_257344cuda3std3__45__cpo4cendE - _ZN40_INTERNAL_2d47c035_4_k_cu_c115a7cd_257344cuda3std3__419piecewise_constructE)
_ZN40_INTERNAL_2d47c035_4_k_cu_c115a7cd_257344cuda3std3__419piecewise_constructE:
	.zero		1
	.type		_ZN40_INTERNAL_2d47c035_4_k_cu_c115a7cd_257344cuda3std3__45__cpo4cendE,@object
	.size		_ZN40_INTERNAL_2d47c035_4_k_cu_c115a7cd_257344cuda3std3__45__cpo4cendE,(_ZN40_INTERNAL_2d47c035_4_k_cu_c115a7cd_257344cuda3std6ranges3__45__cpo4swapE - _ZN40_INTERNAL_2d47c035_4_k_cu_c115a7cd_257344cuda3std3__45__cpo4cendE)
_ZN40_INTERNAL_2d47c035_4_k_cu_c115a7cd_257344cuda3std3__45__cpo4cendE:
	.zero		1
	.type		_ZN40_INTERNAL_2d47c035_4_k_cu_c115a7cd_257344cuda3std6ranges3__45__cpo4swapE,@object
	.size		_ZN40_INTERNAL_2d47c035_4_k_cu_c115a7cd_257344cuda3std6ranges3__45__cpo4swapE,(.L_8 - _ZN40_INTERNAL_2d47c035_4_k_cu_c115a7cd_257344cuda3std6ranges3__45__cpo4swapE)
_ZN40_INTERNAL_2d47c035_4_k_cu_c115a7cd_257344cuda3std6ranges3__45__cpo4swapE:
	.zero		1
.L_8:


//--------------------- .nv.constant0._ZN7cutlass13device_kernelINS_4gemm6kernel13GemmUniversalIN4cute5tupleIJiiiiEEENS1_10collective13CollectiveMmaINS1_34MainloopSm90TmaGmmaWarpSpecializedILi7ENS5_IJNS4_1CILi1EEENSA_ILi4EEESB_EEENS1_35KernelTmaWarpSpecializedCooperativeEEENS5_IJNSA_ILi128EEESG_NSA_ILi64EEEEEENS_6half_tENS5_IJlSB_lEEESJ_NS5_IJSB_llEEENS4_8TiledMMAINS4_8MMA_AtomIJNS4_4SM904GMMA26MMA_64x128x16_F32F16F16_SSILNSP_5MajorE0ELSR_1ELNSP_7ScaleInE1ELSS_1EEEEEENS4_6LayoutINS5_IJNSA_ILi2EEESB_SB_EEENS5_IJSB_NSA_ILi0EEESY_EEEEENS5_IJNS4_10UnderscoreES11_S11_EEEEENS4_23SM90_TMA_LOAD_MULTICASTENS4_14ComposedLayoutINS4_7SwizzleILi3ELi4ELi3EEENS4_18smem_ptr_flag_bitsILi16EEENSV_INS5_IJNSA_ILi8EEESH_EEENS5_IJSH_SB_EEEEEEEvNS4_8identityENS4_13SM90_TMA_LOADENS15_IS17_S19_NSV_INS5_IJSH_S1A_EEENS5_IJSB_SH_EEEEEEEvS1F_EENS_8epilogue10collective6detail29Sm90TmaWarpSpecializedAdapterINS1N_15DefaultEpilogueISJ_SK_SK_NS1M_6thread17LinearCombinationISJ_Li1EffLNS1R_9ScaleType4KindE0ELNS_15FloatRoundStyleE2ESJ_EENS1_15EpilogueDefaultEEEEEvvEEEEvNT_6ParamsE --------------------------
	.section	.nv.constant0._ZN7cutlass13device_kernelINS_4gemm6kernel13GemmUniversalIN4cute5tupleIJiiiiEEENS1_10collective13CollectiveMmaINS1_34MainloopSm90TmaGmmaWarpSpecializedILi7ENS5_IJNS4_1CILi1EEENSA_ILi4EEESB_EEENS1_35KernelTmaWarpSpecializedCooperativeEEENS5_IJNSA_ILi128EEESG_NSA_ILi64EEEEEENS_6half_tENS5_IJlSB_lEEESJ_NS5_IJSB_llEEENS4_8TiledMMAINS4_8MMA_AtomIJNS4_4SM904GMMA26MMA_64x128x16_F32F16F16_SSILNSP_5MajorE0ELSR_1ELNSP_7ScaleInE1ELSS_1EEEEEENS4_6LayoutINS5_IJNSA_ILi2EEESB_SB_EEENS5_IJSB_NSA_ILi0EEESY_EEEEENS5_IJNS4_10UnderscoreES11_S11_EEEEENS4_23SM90_TMA_LOAD_MULTICASTENS4_14ComposedLayoutINS4_7SwizzleILi3ELi4ELi3EEENS4_18smem_ptr_flag_bitsILi16EEENSV_INS5_IJNSA_ILi8EEESH_EEENS5_IJSH_SB_EEEEEEEvNS4_8identityENS4_13SM90_TMA_LOADENS15_IS17_S19_NSV_INS5_IJSH_S1A_EEENS5_IJSB_SH_EEEEEEEvS1F_EENS_8epilogue10collective6detail29Sm90TmaWarpSpecializedAdapterINS1N_15DefaultEpilogueISJ_SK_SK_NS1M_6thread17LinearCombinationISJ_Li1EffLNS1R_9ScaleType4KindE0ELNS_15FloatRoundStyleE2ESJ_EENS1_15EpilogueDefaultEEEEEvvEEEEvNT_6ParamsE,"a",@progbits
	.sectionflags	@""
	.align	4
.nv.constant0._ZN7cutlass13device_kernelINS_4gemm6kernel13GemmUniversalIN4cute5tupleIJiiiiEEENS1_10collective13CollectiveMmaINS1_34MainloopSm90TmaGmmaWarpSpecializedILi7ENS5_IJNS4_1CILi1EEENSA_ILi4EEESB_EEENS1_35KernelTmaWarpSpecializedCooperativeEEENS5_IJNSA_ILi128EEESG_NSA_ILi64EEEEEENS_6half_tENS5_IJlSB_lEEESJ_NS5_IJSB_llEEENS4_8TiledMMAINS4_8MMA_AtomIJNS4_4SM904GMMA26MMA_64x128x16_F32F16F16_SSILNSP_5MajorE0ELSR_1ELNSP_7ScaleInE1ELSS_1EEEEEENS4_6LayoutINS5_IJNSA_ILi2EEESB_SB_EEENS5_IJSB_NSA_ILi0EEESY_EEEEENS5_IJNS4_10UnderscoreES11_S11_EEEEENS4_23SM90_TMA_LOAD_MULTICASTENS4_14ComposedLayoutINS4_7SwizzleILi3ELi4ELi3EEENS4_18smem_ptr_flag_bitsILi16EEENSV_INS5_IJNSA_ILi8EEESH_EEENS5_IJSH_SB_EEEEEEEvNS4_8identityENS4_13SM90_TMA_LOADENS15_IS17_S19_NSV_INS5_IJSH_S1A_EEENS5_IJSB_SH_EEEEEEEvS1F_EENS_8epilogue10collective6detail29Sm90TmaWarpSpecializedAdapterINS1N_15DefaultEpilogueISJ_SK_SK_NS1M_6thread17LinearCombinationISJ_Li1EffLNS1R_9ScaleType4KindE0ELNS_15FloatRoundStyleE2ESJ_EENS1_15EpilogueDefaultEEEEEvvEEEEvNT_6ParamsE:
	.zero		1664


//--------------------- SYMBOLS --------------------------

	.type		.nv.reservedSmem.offset0,@object
	.size		.nv.reservedSmem.offset0,0x4
	.type		__assertfail,@function
